	.target	sm_100a

	.elftype	@"ET_EXEC"


//--------------------- .note.nv.tkinfo           --------------------------
	.section	.note.nv.tkinfo,"",@"SHT_NOTE"
	.sectionflags	@"SHF_NOTE_NV_TKINFO"
	.tkinfo
        /*0018*/ 	.word	0x00000002
        /*0030*/ 	.string	""
        /*0030*/ 	.string	"ptxas"
        /*0030*/ 	.string	"Cuda compilation tools, release 13.0, V13.0.88"
        /*0030*/ 	.string	"Build cuda_13.0.r13.0/compiler.36424714_0"
        /*0030*/ 	.string	"-arch sm_100a -m 64 "



//--------------------- .note.nv.cuinfo           --------------------------
	.section	.note.nv.cuinfo,"",@"SHT_NOTE"
	.sectionflags	@"SHF_NOTE_NV_CUINFO"
        /*0018*/ 	.short	0x0002
        /*001a*/ 	.short	0x0064
        /*001c*/ 	.short	0x0082
	.zero		2


//--------------------- .nv.info                  --------------------------
	.section	.nv.info,"",@"SHT_CUDA_INFO"
	.align	4


	//----- nvinfo : EIATTR_REGCOUNT
	.align		4
        /*0000*/ 	.byte	0x04, 0x2f
        /*0002*/ 	.short	(.L_19 - .L_18)
	.align		4
.L_18:
        /*0004*/ 	.word	index@(_ZN7cutlass13device_kernelINS_4gemm6kernel13GemmUniversalIN4cute5tupleIJiiiiEEENS1_10collective13CollectiveMmaINS1_35MainloopSm100TmaUmmaWarpSpecializedILi4ELi2ELi4ENS5_IJNS4_1CILi1EEENSA_ILi2EEESB_EEEEENS5_IJNSA_ILi64EEENSA_ILi128EEESG_EEENS_6half_tENS5_IJlSB_lEEESI_SJ_NS4_8TiledMMAINS4_8MMA_AtomIJNS4_20SM100_MMA_F16BF16_SSISI_SI_fLi64ELi128ELNS4_4UMMA5MajorE0ELSO_0ELNSN_7ScaleInE0ELSP_0EEEEEENS4_6LayoutINS5_IJSB_SB_SB_EEENS5_IJNSA_ILi0EEESU_SU_EEEEENS5_IJNS4_10UnderscoreESX_SX_EEEEENS4_23SM90_TMA_LOAD_MULTICASTENS4_14ComposedLayoutINS4_7SwizzleILi3ELi4ELi3EEENS4_18smem_ptr_flag_bitsILi16EEENSS_INS5_IJNSA_ILi8EEESF_EEENS5_IJSF_SB_EEEEEEEvNS4_8identityENS4_13SM90_TMA_LOADES1A_vS1B_EENS_8epilogue10collective18CollectiveEpilogueINS1E_23Sm100TmaWarpSpecializedILi4ELi2ELi16ELb1ELb0EEEJSH_NS5_IJNSS_ISF_SB_EENSS_INSA_ILi32EEESB_EEEEESI_SJ_SI_SJ_NS1E_6fusion15FusionCallbacksIS1I_NS1N_17LinearCombinationISI_fSI_fLNS_15FloatRoundStyleE2EEESH_S1M_JEEENS4_5SM1004TMEM4LOAD26SM100_TMEM_LOAD_16dp256b4xES1C_NS11_INS12_ILi2ELi4ELi3EEES15_NSS_INS5_IJS16_S1K_EEENS5_IJS1K_SB_EEEEEEENS4_17SM75_U32x4_LDSM_NENS4_14SM90_TMA_STOREES21_NS4_17SM90_U32x4_STSM_NENS4_39AutoVectorizingCopyWithAssumedAlignmentILi128EEEEEEvvEEEEvNT_6ParamsE)
        /*0008*/ 	.word	0x00000044


	//----- nvinfo : EIATTR_FRAME_SIZE
	.align		4
.L_19:
        /*000c*/ 	.byte	0x04, 0x11
        /*000e*/ 	.short	(.L_21 - .L_20)
	.align		4
.L_20:
        /*0010*/ 	.word	index@($__internal_2_$__cuda_sm10x_tcgen05_guardrail_trap_unallocated_columns_being_dealloced)
        /*0014*/ 	.word	0x00000000


	//----- nvinfo : EIATTR_FRAME_SIZE
	.align		4
.L_21:
        /*0018*/ 	.byte	0x04, 0x11
        /*001a*/ 	.short	(.L_23 - .L_22)
	.align		4
.L_22:
        /*001c*/ 	.word	index@($__internal_1_$__cuda_sm10x_tcgen05_guardrail_trap_phase_invalid_during_alloc)
        /*0020*/ 	.word	0x00000000


	//----- nvinfo : EIATTR_FRAME_SIZE
	.align		4
.L_23:
        /*0024*/ 	.byte	0x04, 0x11
        /*0026*/ 	.short	(.L_25 - .L_24)
	.align		4
.L_24:
        /*0028*/ 	.word	index@($__internal_0_$__cuda_sm10x_tcgen05_guardrail_trap_col_being_dealloced_not_returned_by_alloc)
        /*002c*/ 	.word	0x00000000


	//----- nvinfo : EIATTR_FRAME_SIZE
	.align		4
.L_25:
        /*0030*/ 	.byte	0x04, 0x11
        /*0032*/ 	.short	(.L_27 - .L_26)
	.align		4
.L_26:
        /*0034*/ 	.word	index@(_ZN7cutlass13device_kernelINS_4gemm6kernel13GemmUniversalIN4cute5tupleIJiiiiEEENS1_10collective13CollectiveMmaINS1_35MainloopSm100TmaUmmaWarpSpecializedILi4ELi2ELi4ENS5_IJNS4_1CILi1EEENSA_ILi2EEESB_EEEEENS5_IJNSA_ILi64EEENSA_ILi128EEESG_EEENS_6half_tENS5_IJlSB_lEEESI_SJ_NS4_8TiledMMAINS4_8MMA_AtomIJNS4_20SM100_MMA_F16BF16_SSISI_SI_fLi64ELi128ELNS4_4UMMA5MajorE0ELSO_0ELNSN_7ScaleInE0ELSP_0EEEEEENS4_6LayoutINS5_IJSB_SB_SB_EEENS5_IJNSA_ILi0EEESU_SU_EEEEENS5_IJNS4_10UnderscoreESX_SX_EEEEENS4_23SM90_TMA_LOAD_MULTICASTENS4_14ComposedLayoutINS4_7SwizzleILi3ELi4ELi3EEENS4_18smem_ptr_flag_bitsILi16EEENSS_INS5_IJNSA_ILi8EEESF_EEENS5_IJSF_SB_EEEEEEEvNS4_8identityENS4_13SM90_TMA_LOADES1A_vS1B_EENS_8epilogue10collective18CollectiveEpilogueINS1E_23Sm100TmaWarpSpecializedILi4ELi2ELi16ELb1ELb0EEEJSH_NS5_IJNSS_ISF_SB_EENSS_INSA_ILi32EEESB_EEEEESI_SJ_SI_SJ_NS1E_6fusion15FusionCallbacksIS1I_NS1N_17LinearCombinationISI_fSI_fLNS_15FloatRoundStyleE2EEESH_S1M_JEEENS4_5SM1004TMEM4LOAD26SM100_TMEM_LOAD_16dp256b4xES1C_NS11_INS12_ILi2ELi4ELi3EEES15_NSS_INS5_IJS16_S1K_EEENS5_IJS1K_SB_EEEEEEENS4_17SM75_U32x4_LDSM_NENS4_14SM90_TMA_STOREES21_NS4_17SM90_U32x4_STSM_NENS4_39AutoVectorizingCopyWithAssumedAlignmentILi128EEEEEEvvEEEEvNT_6ParamsE)
        /*0038*/ 	.word	0x00000000


	//----- nvinfo : EIATTR_MIN_STACK_SIZE
	.align		4
.L_27:
        /*003c*/ 	.byte	0x04, 0x12
        /*003e*/ 	.short	(.L_29 - .L_28)
	.align		4
.L_28:
        /*0040*/ 	.word	index@(_ZN7cutlass13device_kernelINS_4gemm6kernel13GemmUniversalIN4cute5tupleIJiiiiEEENS1_10collective13CollectiveMmaINS1_35MainloopSm100TmaUmmaWarpSpecializedILi4ELi2ELi4ENS5_IJNS4_1CILi1EEENSA_ILi2EEESB_EEEEENS5_IJNSA_ILi64EEENSA_ILi128EEESG_EEENS_6half_tENS5_IJlSB_lEEESI_SJ_NS4_8TiledMMAINS4_8MMA_AtomIJNS4_20SM100_MMA_F16BF16_SSISI_SI_fLi64ELi128ELNS4_4UMMA5MajorE0ELSO_0ELNSN_7ScaleInE0ELSP_0EEEEEENS4_6LayoutINS5_IJSB_SB_SB_EEENS5_IJNSA_ILi0EEESU_SU_EEEEENS5_IJNS4_10UnderscoreESX_SX_EEEEENS4_23SM90_TMA_LOAD_MULTICASTENS4_14ComposedLayoutINS4_7SwizzleILi3ELi4ELi3EEENS4_18smem_ptr_flag_bitsILi16EEENSS_INS5_IJNSA_ILi8EEESF_EEENS5_IJSF_SB_EEEEEEEvNS4_8identityENS4_13SM90_TMA_LOADES1A_vS1B_EENS_8epilogue10collective18CollectiveEpilogueINS1E_23Sm100TmaWarpSpecializedILi4ELi2ELi16ELb1ELb0EEEJSH_NS5_IJNSS_ISF_SB_EENSS_INSA_ILi32EEESB_EEEEESI_SJ_SI_SJ_NS1E_6fusion15FusionCallbacksIS1I_NS1N_17LinearCombinationISI_fSI_fLNS_15FloatRoundStyleE2EEESH_S1M_JEEENS4_5SM1004TMEM4LOAD26SM100_TMEM_LOAD_16dp256b4xES1C_NS11_INS12_ILi2ELi4ELi3EEES15_NSS_INS5_IJS16_S1K_EEENS5_IJS1K_SB_EEEEEEENS4_17SM75_U32x4_LDSM_NENS4_14SM90_TMA_STOREES21_NS4_17SM90_U32x4_STSM_NENS4_39AutoVectorizingCopyWithAssumedAlignmentILi128EEEEEEvvEEEEvNT_6ParamsE)
        /*0044*/ 	.word	0x00000000
.L_29:


//--------------------- .nv.compat                --------------------------
	.section	.nv.compat,"",@"SHT_CUDA_COMPAT_INFO"
	.align	4
        /*0000*/ 	.byte	0x02, 0x09, 0x01, 0x00, 0x02, 0x02, 0x02, 0x00, 0x02, 0x05, 0x05, 0x00, 0x03, 0x07, 0x01, 0x01
        /*0010*/ 	.byte	0x02, 0x03, 0x01, 0x00, 0x02, 0x06, 0x01, 0x00, 0x04, 0x0b, 0x08, 0x00, 0x09, 0x00, 0x00, 0x00
        /*0020*/ 	.byte	0x00, 0x00, 0x00, 0x00


//--------------------- .nv.info._ZN7cutlass13device_kernelINS_4gemm6kernel13GemmUniversalIN4cute5tupleIJiiiiEEENS1_10collective13CollectiveMmaINS1_35MainloopSm100TmaUmmaWarpSpecializedILi4ELi2ELi4ENS5_IJNS4_1CILi1EEENSA_ILi2EEESB_EEEEENS5_IJNSA_ILi64EEENSA_ILi128EEESG_EEENS_6half_tENS5_IJlSB_lEEESI_SJ_NS4_8TiledMMAINS4_8MMA_AtomIJNS4_20SM100_MMA_F16BF16_SSISI_SI_fLi64ELi128ELNS4_4UMMA5MajorE0ELSO_0ELNSN_7ScaleInE0ELSP_0EEEEEENS4_6LayoutINS5_IJSB_SB_SB_EEENS5_IJNSA_ILi0EEESU_SU_EEEEENS5_IJNS4_10UnderscoreESX_SX_EEEEENS4_23SM90_TMA_LOAD_MULTICASTENS4_14ComposedLayoutINS4_7SwizzleILi3ELi4ELi3EEENS4_18smem_ptr_flag_bitsILi16EEENSS_INS5_IJNSA_ILi8EEESF_EEENS5_IJSF_SB_EEEEEEEvNS4_8identityENS4_13SM90_TMA_LOADES1A_vS1B_EENS_8epilogue10collective18CollectiveEpilogueINS1E_23Sm100TmaWarpSpecializedILi4ELi2ELi16ELb1ELb0EEEJSH_NS5_IJNSS_ISF_SB_EENSS_INSA_ILi32EEESB_EEEEESI_SJ_SI_SJ_NS1E_6fusion15FusionCallbacksIS1I_NS1N_17LinearCombinationISI_fSI_fLNS_15FloatRoundStyleE2EEESH_S1M_JEEENS4_5SM1004TMEM4LOAD26SM100_TMEM_LOAD_16dp256b4xES1C_NS11_INS12_ILi2ELi4ELi3EEES15_NSS_INS5_IJS16_S1K_EEENS5_IJS1K_SB_EEEEEEENS4_17SM75_U32x4_LDSM_NENS4_14SM90_TMA_STOREES21_NS4_17SM90_U32x4_STSM_NENS4_39AutoVectorizingCopyWithAssumedAlignmentILi128EEEEEEvvEEEEvNT_6ParamsE --------------------------
	.section	.nv.info._ZN7cutlass13device_kernelINS_4gemm6kernel13GemmUniversalIN4cute5tupleIJiiiiEEENS1_10collective13CollectiveMmaINS1_35MainloopSm100TmaUmmaWarpSpecializedILi4ELi2ELi4ENS5_IJNS4_1CILi1EEENSA_ILi2EEESB_EEEEENS5_IJNSA_ILi64EEENSA_ILi128EEESG_EEENS_6half_tENS5_IJlSB_lEEESI_SJ_NS4_8TiledMMAINS4_8MMA_AtomIJNS4_20SM100_MMA_F16BF16_SSISI_SI_fLi64ELi128ELNS4_4UMMA5MajorE0ELSO_0ELNSN_7ScaleInE0ELSP_0EEEEEENS4_6LayoutINS5_IJSB_SB_SB_EEENS5_IJNSA_ILi0EEESU_SU_EEEEENS5_IJNS4_10UnderscoreESX_SX_EEEEENS4_23SM90_TMA_LOAD_MULTICASTENS4_14ComposedLayoutINS4_7SwizzleILi3ELi4ELi3EEENS4_18smem_ptr_flag_bitsILi16EEENSS_INS5_IJNSA_ILi8EEESF_EEENS5_IJSF_SB_EEEEEEEvNS4_8identityENS4_13SM90_TMA_LOADES1A_vS1B_EENS_8epilogue10collective18CollectiveEpilogueINS1E_23Sm100TmaWarpSpecializedILi4ELi2ELi16ELb1ELb0EEEJSH_NS5_IJNSS_ISF_SB_EENSS_INSA_ILi32EEESB_EEEEESI_SJ_SI_SJ_NS1E_6fusion15FusionCallbacksIS1I_NS1N_17LinearCombinationISI_fSI_fLNS_15FloatRoundStyleE2EEESH_S1M_JEEENS4_5SM1004TMEM4LOAD26SM100_TMEM_LOAD_16dp256b4xES1C_NS11_INS12_ILi2ELi4ELi3EEES15_NSS_INS5_IJS16_S1K_EEENS5_IJS1K_SB_EEEEEEENS4_17SM75_U32x4_LDSM_NENS4_14SM90_TMA_STOREES21_NS4_17SM90_U32x4_STSM_NENS4_39AutoVectorizingCopyWithAssumedAlignmentILi128EEEEEEvvEEEEvNT_6ParamsE,"",@"SHT_CUDA_INFO"
	.sectionflags	@""
	.align	4


	//----- nvinfo : EIATTR_CUDA_API_VERSION
	.align		4
        /*0000*/ 	.byte	0x04, 0x37
        /*0002*/ 	.short	(.L_31 - .L_30)
.L_30:
        /*0004*/ 	.word	0x00000082


	//----- nvinfo : EIATTR_KPARAM_INFO
	.align		4
.L_31:
        /*0008*/ 	.byte	0x04, 0x17
        /*000a*/ 	.short	(.L_33 - .L_32)
.L_32:
        /*000c*/ 	.word	0x00000000
        /*0010*/ 	.short	0x0000
        /*0012*/ 	.short	0x0000
        /*0014*/ 	.byte	0x00, 0xf0, 0x01, 0x20


	//----- nvinfo : EIATTR_AT_ENTRY_FRAGMENTS
	.align		4
.L_33:
        /*0018*/ 	.byte	0x04, 0x4f
        /*001a*/ 	.short	(.L_35 - .L_34)


	//   ....[0]....
.L_34:
        /*001c*/ 	.word	0x00000006


	//----- nvinfo : EIATTR_RESERVED_SMEM_USED
	.align		4
.L_35:
        /*0020*/ 	.byte	0x01, 0x41
	.zero		2


	//----- nvinfo : EIATTR_SPARSE_MMA_MASK
	.align		4
        /*0024*/ 	.byte	0x03, 0x50
        /*0026*/ 	.short	0x0000


	//----- nvinfo : EIATTR_TCGEN05_1CTA_USED
	.align		4
        /*0028*/ 	.byte	0x01, 0x51
	.zero		2


	//----- nvinfo : EIATTR_MAXREG_COUNT
	.align		4
        /*002c*/ 	.byte	0x03, 0x1b
        /*002e*/ 	.short	0x00ff


	//----- nvinfo : EIATTR_NUM_BARRIERS
	.align		4
        /*0030*/ 	.byte	0x02, 0x4c
        /*0032*/ 	.byte	0x07
	.zero		1


	//----- nvinfo : EIATTR_EXTERNS
	.align		4
        /*0034*/ 	.byte	0x04, 0x0f
        /*0036*/ 	.short	(.L_37 - .L_36)


	//   ....[0]....
	.align		4
.L_36:
        /*0038*/ 	.word	index@(__assertfail)


	//----- nvinfo : EIATTR_MERCURY_ISA_VERSION
	.align		4
.L_37:
        /*003c*/ 	.byte	0x03, 0x5f
        /*003e*/ 	.short	0x0101


	//----- nvinfo : EIATTR_INT_WARP_WIDE_INSTR_OFFSETS
	.align		4
        /*0040*/ 	.byte	0x04, 0x31
        /*0042*/ 	.short	(.L_39 - .L_38)


	//   ....[0]....
.L_38:
        /*0044*/ 	.word	0x00004010


	//   ....[1]....
        /*0048*/ 	.word	0x00004040


	//   ....[2]....
        /*004c*/ 	.word	0x00004060


	//   ....[3]....
        /*0050*/ 	.word	0x00004ba0


	//   ....[4]....
        /*0054*/ 	.word	0x00004c10


	//   ....[5]....
        /*0058*/ 	.word	0x00004cf0


	//   ....[6]....
        /*005c*/ 	.word	0x00004d70


	//   ....[7]....
        /*0060*/ 	.word	0x00004e70


	//   ....[8]....
        /*0064*/ 	.word	0x00004ef0


	//   ....[9]....
        /*0068*/ 	.word	0x00004fe0


	//   ....[10]....
        /*006c*/ 	.word	0x00005090


	//----- nvinfo : EIATTR_COOP_GROUP_MASK_REGIDS
	.align		4
.L_39:
        /*0070*/ 	.byte	0x04, 0x29
        /*0072*/ 	.short	(.L_41 - .L_40)


	//   ....[0]....
.L_40:
        /*0074*/ 	.word	0xffffffff


	//   ....[1]....
        /*0078*/ 	.word	0xffffffff


	//   ....[2]....
        /*007c*/ 	.word	0xffffffff


	//   ....[3]....
        /*0080*/ 	.word	0xffffffff


	//   ....[4]....
        /*0084*/ 	.word	0xffffffff


	//   ....[5]....
        /*0088*/ 	.word	0xffffffff


	//   ....[6]....
        /*008c*/ 	.word	0xffffffff


	//   ....[7]....
        /*0090*/ 	.word	0xffffffff


	//   ....[8]....
        /*0094*/ 	.word	0xffffffff


	//   ....[9]....
        /*0098*/ 	.word	0xffffffff


	//   ....[10]....
        /*009c*/ 	.word	0xffffffff


	//   ....[11]....
        /*00a0*/ 	.word	0xffffffff


	//   ....[12]....
        /*00a4*/ 	.word	0xffffffff


	//   ....[13]....
        /*00a8*/ 	.word	0xffffffff


	//----- nvinfo : EIATTR_COOP_GROUP_INSTR_OFFSETS
	.align		4
.L_41:
        /*00ac*/ 	.byte	0x04, 0x28
        /*00ae*/ 	.short	(.L_43 - .L_42)


	//   ....[0]....
.L_42:
        /*00b0*/ 	.word	0x00000080


	//   ....[1]....
        /*00b4*/ 	.word	0x000004f0


	//   ....[2]....
        /*00b8*/ 	.word	0x000006a0


	//   ....[3]....
        /*00bc*/ 	.word	0x00000840


	//   ....[4]....
        /*00c0*/ 	.word	0x00000940


	//   ....[5]....
        /*00c4*/ 	.word	0x00000ab0


	//   ....[6]....
        /*00c8*/ 	.word	0x00000c50


	//   ....[7]....
        /*00cc*/ 	.word	0x00000e00


	//   ....[8]....
        /*00d0*/ 	.word	0x00002190


	//   ....[9]....
        /*00d4*/ 	.word	0x00003040


	//   ....[10]....
        /*00d8*/ 	.word	0x00003250


	//   ....[11]....
        /*00dc*/ 	.word	0x00003280


	//   ....[12]....
        /*00e0*/ 	.word	0x00003ef0


	//   ....[13]....
        /*00e4*/ 	.word	0x00004120


	//----- nvinfo : EIATTR_VRC_CTA_INIT_COUNT
	.align		4
.L_43:
        /*00e8*/ 	.byte	0x02, 0x4a
        /*00ea*/ 	.byte	0x80
	.zero		1


	//----- nvinfo : EIATTR_SYSCALL_OFFSETS
	.align		4
        /*00ec*/ 	.byte	0x04, 0x46
        /*00ee*/ 	.short	(.L_45 - .L_44)


	//   ....[0]....
.L_44:
        /*00f0*/ 	.word	0x00005d20


	//   ....[1]....
        /*00f4*/ 	.word	0x00005e10


	//   ....[2]....
        /*00f8*/ 	.word	0x000065d0


	//   ....[3]....
        /*00fc*/ 	.word	0x00006e80


	//   ....[4]....
        /*0100*/ 	.word	0x00007710


	//   ....[5]....
        /*0104*/ 	.word	0x00007fa0


	//----- nvinfo : EIATTR_MBARRIER_INSTR_OFFSETS
	.align		4
.L_45:
        /*0108*/ 	.byte	0x04, 0x39
        /*010a*/ 	.short	(.L_47 - .L_46)


	//   ....[0]....
.L_46:
        /*010c*/ 	.word	0x00000610
        /*0110*/ 	.word	0x000000ff
        /*0114*/ 	.word	0x00000000
        /*0118*/ 	.short	0x0100
        /*011a*/ 	.byte	0x04
	.zero		1


	//   ....[1]....
        /*011c*/ 	.word	0x00000620
        /*0120*/ 	.word	0x000000ff
        /*0124*/ 	.word	0x00000020
        /*0128*/ 	.short	0x0100
        /*012a*/ 	.byte	0x04
	.zero		1


	//   ....[2]....
        /*012c*/ 	.word	0x00000630
        /*0130*/ 	.word	0x000000ff
        /*0134*/ 	.word	0x00000008
        /*0138*/ 	.short	0x0100
        /*013a*/ 	.byte	0x04
	.zero		1


	//   ....[3]....
        /*013c*/ 	.word	0x00000640
        /*0140*/ 	.word	0x000000ff
        /*0144*/ 	.word	0x00000028
        /*0148*/ 	.short	0x0100
        /*014a*/ 	.byte	0x04
	.zero		1


	//   ....[4]....
        /*014c*/ 	.word	0x00000650
        /*0150*/ 	.word	0x000000ff
        /*0154*/ 	.word	0x00000010
        /*0158*/ 	.short	0x0100
        /*015a*/ 	.byte	0x04
	.zero		1


	//   ....[5]....
        /*015c*/ 	.word	0x00000660
        /*0160*/ 	.word	0x000000ff
        /*0164*/ 	.word	0x00000030
        /*0168*/ 	.short	0x0100
        /*016a*/ 	.byte	0x04
	.zero		1


	//   ....[6]....
        /*016c*/ 	.word	0x00000670
        /*0170*/ 	.word	0x000000ff
        /*0174*/ 	.word	0x00000018
        /*0178*/ 	.short	0x0100
        /*017a*/ 	.byte	0x04
	.zero		1


	//   ....[7]....
        /*017c*/ 	.word	0x00000680
        /*0180*/ 	.word	0x000000ff
        /*0184*/ 	.word	0x00000038
        /*0188*/ 	.short	0x0100
        /*018a*/ 	.byte	0x04
	.zero		1


	//   ....[8]....
        /*018c*/ 	.word	0x000007b0
        /*0190*/ 	.word	0x000000ff
        /*0194*/ 	.word	0x00000040
        /*0198*/ 	.short	0x0100
        /*019a*/ 	.byte	0x04
	.zero		1


	//   ....[9]....
        /*019c*/ 	.word	0x000007c0
        /*01a0*/ 	.word	0x000000ff
        /*01a4*/ 	.word	0x00000060
        /*01a8*/ 	.short	0x0100
        /*01aa*/ 	.byte	0x04
	.zero		1


	//   ....[10]....
        /*01ac*/ 	.word	0x000007d0
        /*01b0*/ 	.word	0x000000ff
        /*01b4*/ 	.word	0x00000048
        /*01b8*/ 	.short	0x0100
        /*01ba*/ 	.byte	0x04
	.zero		1


	//   ....[11]....
        /*01bc*/ 	.word	0x000007e0
        /*01c0*/ 	.word	0x000000ff
        /*01c4*/ 	.word	0x00000068
        /*01c8*/ 	.short	0x0100
        /*01ca*/ 	.byte	0x04
	.zero		1


	//   ....[12]....
        /*01cc*/ 	.word	0x000007f0
        /*01d0*/ 	.word	0x000000ff
        /*01d4*/ 	.word	0x00000050
        /*01d8*/ 	.short	0x0100
        /*01da*/ 	.byte	0x04
	.zero		1


	//   ....[13]....
        /*01dc*/ 	.word	0x00000800
        /*01e0*/ 	.word	0x000000ff
        /*01e4*/ 	.word	0x00000070
        /*01e8*/ 	.short	0x0100
        /*01ea*/ 	.byte	0x04
	.zero		1


	//   ....[14]....
        /*01ec*/ 	.word	0x00000810
        /*01f0*/ 	.word	0x000000ff
        /*01f4*/ 	.word	0x00000058
        /*01f8*/ 	.short	0x0100
        /*01fa*/ 	.byte	0x04
	.zero		1


	//   ....[15]....
        /*01fc*/ 	.word	0x00000820
        /*0200*/ 	.word	0x000000ff
        /*0204*/ 	.word	0x00000078
        /*0208*/ 	.short	0x0100
        /*020a*/ 	.byte	0x04
	.zero		1


	//   ....[16]....
        /*020c*/ 	.word	0x00000910
        /*0210*/ 	.word	0x000000ff
        /*0214*/ 	.word	0x00000080
        /*0218*/ 	.short	0x0100
        /*021a*/ 	.byte	0x06
	.zero		1


	//   ....[17]....
        /*021c*/ 	.word	0x00000920
        /*0220*/ 	.word	0x000000ff
        /*0224*/ 	.word	0x00000088
        /*0228*/ 	.short	0x0100
        /*022a*/ 	.byte	0x06
	.zero		1


	//   ....[18]....
        /*022c*/ 	.word	0x00000a60
        /*0230*/ 	.word	0x000000ff
        /*0234*/ 	.word	0x00000090
        /*0238*/ 	.short	0x0100
        /*023a*/ 	.byte	0x06
	.zero		1


	//   ....[19]....
        /*023c*/ 	.word	0x00000a70
        /*0240*/ 	.word	0x000000ff
        /*0244*/ 	.word	0x000000a0
        /*0248*/ 	.short	0x0100
        /*024a*/ 	.byte	0x06
	.zero		1


	//   ....[20]....
        /*024c*/ 	.word	0x00000a80
        /*0250*/ 	.word	0x000000ff
        /*0254*/ 	.word	0x00000098
        /*0258*/ 	.short	0x0100
        /*025a*/ 	.byte	0x06
	.zero		1


	//   ....[21]....
        /*025c*/ 	.word	0x00000a90
        /*0260*/ 	.word	0x000000ff
        /*0264*/ 	.word	0x000000a8
        /*0268*/ 	.short	0x0100
        /*026a*/ 	.byte	0x06
	.zero		1


	//   ....[22]....
        /*026c*/ 	.word	0x00000bc0
        /*0270*/ 	.word	0x000000ff
        /*0274*/ 	.word	0x000000b0
        /*0278*/ 	.short	0x0100
        /*027a*/ 	.byte	0x04
	.zero		1


	//   ....[23]....
        /*027c*/ 	.word	0x00000bd0
        /*0280*/ 	.word	0x000000ff
        /*0284*/ 	.word	0x000000d0
        /*0288*/ 	.short	0x0100
        /*028a*/ 	.byte	0x04
	.zero		1


	//   ....[24]....
        /*028c*/ 	.word	0x00000be0
        /*0290*/ 	.word	0x000000ff
        /*0294*/ 	.word	0x000000b8
        /*0298*/ 	.short	0x0100
        /*029a*/ 	.byte	0x04
	.zero		1


	//   ....[25]....
        /*029c*/ 	.word	0x00000bf0
        /*02a0*/ 	.word	0x000000ff
        /*02a4*/ 	.word	0x000000d8
        /*02a8*/ 	.short	0x0100
        /*02aa*/ 	.byte	0x04
	.zero		1


	//   ....[26]....
        /*02ac*/ 	.word	0x00000c00
        /*02b0*/ 	.word	0x000000ff
        /*02b4*/ 	.word	0x000000c0
        /*02b8*/ 	.short	0x0100
        /*02ba*/ 	.byte	0x04
	.zero		1


	//   ....[27]....
        /*02bc*/ 	.word	0x00000c10
        /*02c0*/ 	.word	0x000000ff
        /*02c4*/ 	.word	0x000000e0
        /*02c8*/ 	.short	0x0100
        /*02ca*/ 	.byte	0x04
	.zero		1


	//   ....[28]....
        /*02cc*/ 	.word	0x00000c20
        /*02d0*/ 	.word	0x000000ff
        /*02d4*/ 	.word	0x000000c8
        /*02d8*/ 	.short	0x0100
        /*02da*/ 	.byte	0x04
	.zero		1


	//   ....[29]....
        /*02dc*/ 	.word	0x00000c30
        /*02e0*/ 	.word	0x000000ff
        /*02e4*/ 	.word	0x000000e8
        /*02e8*/ 	.short	0x0100
        /*02ea*/ 	.byte	0x04
	.zero		1


	//   ....[30]....
        /*02ec*/ 	.word	0x00000d20
        /*02f0*/ 	.word	0x000000ff
        /*02f4*/ 	.word	0x000000f0
        /*02f8*/ 	.short	0x0100
        /*02fa*/ 	.byte	0x04
	.zero		1


	//   ....[31]....
        /*02fc*/ 	.word	0x00000d30
        /*0300*/ 	.word	0x000000ff
        /*0304*/ 	.word	0x00000100
        /*0308*/ 	.short	0x0100
        /*030a*/ 	.byte	0x04
	.zero		1


	//   ....[32]....
        /*030c*/ 	.word	0x00000d40
        /*0310*/ 	.word	0x000000ff
        /*0314*/ 	.word	0x000000f8
        /*0318*/ 	.short	0x0100
        /*031a*/ 	.byte	0x04
	.zero		1


	//   ....[33]....
        /*031c*/ 	.word	0x00000d50
        /*0320*/ 	.word	0x000000ff
        /*0324*/ 	.word	0x00000108
        /*0328*/ 	.short	0x0100
        /*032a*/ 	.byte	0x04
	.zero		1


	//   ....[34]....
        /*032c*/ 	.word	0x00001890
        /*0330*/ 	.word	0x00000000
        /*0334*/ 	.word	0x00000100
        /*0338*/ 	.short	0x010a
        /*033a*/ 	.byte	0xff
	.zero		1


	//   ....[35]....
        /*033c*/ 	.word	0x000018c0
        /*0340*/ 	.word	0x00000000
        /*0344*/ 	.word	0x000000f0
        /*0348*/ 	.short	0x0101
        /*034a*/ 	.byte	0xff
	.zero		1


	//   ....[36]....
        /*034c*/ 	.word	0x00001990
        /*0350*/ 	.word	0x000000ff
        /*0354*/ 	.word	0x00000020
        /*0358*/ 	.short	0x010a
        /*035a*/ 	.byte	0x04
	.zero		1


	//   ....[37]....
        /*035c*/ 	.word	0x00001a10
        /*0360*/ 	.word	0x000000ff
        /*0364*/ 	.word	0x00000020
        /*0368*/ 	.short	0x010a
        /*036a*/ 	.byte	0x21
	.zero		1


	//   ....[38]....
        /*036c*/ 	.word	0x00001ba0
        /*0370*/ 	.word	0x000000ff
        /*0374*/ 	.word	0x00000020
        /*0378*/ 	.short	0x010a
        /*037a*/ 	.byte	0x05
	.zero		1


	//   ....[39]....
        /*037c*/ 	.word	0x00001d90
        /*0380*/ 	.word	0x000000ff
        /*0384*/ 	.word	0x00000088
        /*0388*/ 	.short	0x0101
        /*038a*/ 	.byte	0x0d
	.zero		1


	//   ....[40]....
        /*038c*/ 	.word	0x00001db0
        /*0390*/ 	.word	0x000000ff
        /*0394*/ 	.word	0x00000020
        /*0398*/ 	.short	0x010a
        /*039a*/ 	.byte	0x04
	.zero		1


	//   ....[41]....
        /*039c*/ 	.word	0x00001e30
        /*03a0*/ 	.word	0x000000ff
        /*03a4*/ 	.word	0x00000020
        /*03a8*/ 	.short	0x010a
        /*03aa*/ 	.byte	0x21
	.zero		1


	//   ....[42]....
        /*03ac*/ 	.word	0x00001fc0
        /*03b0*/ 	.word	0x000000ff
        /*03b4*/ 	.word	0x00000020
        /*03b8*/ 	.short	0x010a
        /*03ba*/ 	.byte	0x05
	.zero		1


	//   ....[43]....
        /*03bc*/ 	.word	0x000021c0
        /*03c0*/ 	.word	0x00000003
        /*03c4*/ 	.word	0x00000090
        /*03c8*/ 	.short	0x010a
        /*03ca*/ 	.byte	0xff
	.zero		1


	//   ....[44]....
        /*03cc*/ 	.word	0x00002310
        /*03d0*/ 	.word	0x00000000
        /*03d4*/ 	.word	0x00000000
        /*03d8*/ 	.short	0x0101
        /*03da*/ 	.byte	0xff
	.zero		1


	//   ....[45]....
        /*03dc*/ 	.word	0x000028c0
        /*03e0*/ 	.word	0x000000ff
        /*03e4*/ 	.word	0x00000000
        /*03e8*/ 	.short	0x010a
        /*03ea*/ 	.byte	0x04
	.zero		1


	//   ....[46]....
        /*03ec*/ 	.word	0x00002950
        /*03f0*/ 	.word	0x000000ff
        /*03f4*/ 	.word	0x00000000
        /*03f8*/ 	.short	0x010a
        /*03fa*/ 	.byte	0x05
	.zero		1


	//   ....[47]....
        /*03fc*/ 	.word	0x000029e0
        /*0400*/ 	.word	0x000000ff
        /*0404*/ 	.word	0x00000000
        /*0408*/ 	.short	0x010a
        /*040a*/ 	.byte	0x05
	.zero		1


	//   ....[48]....
        /*040c*/ 	.word	0x00002a80
        /*0410*/ 	.word	0x00000000
        /*0414*/ 	.word	0x00000000
        /*0418*/ 	.short	0x010a
        /*041a*/ 	.byte	0xff
	.zero		1


	//   ....[49]....
        /*041c*/ 	.word	0x00002ba0
        /*0420*/ 	.word	0x00000002
        /*0424*/ 	.word	0x000000f0
        /*0428*/ 	.short	0x010a
        /*042a*/ 	.byte	0xff
	.zero		1


	//   ....[50]....
        /*042c*/ 	.word	0x00002c10
        /*0430*/ 	.word	0x00000002
        /*0434*/ 	.word	0x00000000
        /*0438*/ 	.short	0x0101
        /*043a*/ 	.byte	0xff
	.zero		1


	//   ....[51]....
        /*043c*/ 	.word	0x00002c30
        /*0440*/ 	.word	0x000000ff
        /*0444*/ 	.word	0x000000a0
        /*0448*/ 	.short	0x010a
        /*044a*/ 	.byte	0x04
	.zero		1


	//   ....[52]....
        /*044c*/ 	.word	0x00002d50
        /*0450*/ 	.word	0x00000002
        /*0454*/ 	.word	0x00000090
        /*0458*/ 	.short	0x010a
        /*045a*/ 	.byte	0xff
	.zero		1


	//   ....[53]....
        /*045c*/ 	.word	0x00002e50
        /*0460*/ 	.word	0x00000002
        /*0464*/ 	.word	0x00000000
        /*0468*/ 	.short	0x0101
        /*046a*/ 	.byte	0xff
	.zero		1


	//   ....[54]....
        /*046c*/ 	.word	0x00002ee0
        /*0470*/ 	.word	0x000000ff
        /*0474*/ 	.word	0x000000a0
        /*0478*/ 	.short	0x0106
        /*047a*/ 	.byte	0x04
	.zero		1


	//   ....[55]....
        /*047c*/ 	.word	0x00002f00
        /*0480*/ 	.word	0x000000ff
        /*0484*/ 	.word	0x000000a0
        /*0488*/ 	.short	0x010a
        /*048a*/ 	.byte	0x04
	.zero		1


	//   ....[56]....
        /*048c*/ 	.word	0x00002f90
        /*0490*/ 	.word	0x000000ff
        /*0494*/ 	.word	0x000000a0
        /*0498*/ 	.short	0x0106
        /*049a*/ 	.byte	0x07
	.zero		1


	//   ....[57]....
        /*049c*/ 	.word	0x00002fd0
        /*04a0*/ 	.word	0x00000000
        /*04a4*/ 	.word	0x000000a0
        /*04a8*/ 	.short	0x010a
        /*04aa*/ 	.byte	0xff
	.zero		1


	//   ....[58]....
        /*04ac*/ 	.word	0x000035a0
        /*04b0*/ 	.word	0x00000000
        /*04b4*/ 	.word	0x00000090
        /*04b8*/ 	.short	0x010a
        /*04ba*/ 	.byte	0xff
	.zero		1


	//   ....[59]....
        /*04bc*/ 	.word	0x000036a0
        /*04c0*/ 	.word	0x00000003
        /*04c4*/ 	.word	0x00000000
        /*04c8*/ 	.short	0x0101
        /*04ca*/ 	.byte	0xff
	.zero		1


	//   ....[60]....
        /*04cc*/ 	.word	0x000036b0
        /*04d0*/ 	.word	0x000000ff
        /*04d4*/ 	.word	0x00000000
        /*04d8*/ 	.short	0x010a
        /*04da*/ 	.byte	0x04
	.zero		1


	//   ....[61]....
        /*04dc*/ 	.word	0x00003730
        /*04e0*/ 	.word	0x000000ff
        /*04e4*/ 	.word	0x000000d0
        /*04e8*/ 	.short	0x010a
        /*04ea*/ 	.byte	0x2e
	.zero		1


	//   ....[62]....
        /*04ec*/ 	.word	0x00003810
        /*04f0*/ 	.word	0x000000ff
        /*04f4*/ 	.word	0x00000000
        /*04f8*/ 	.short	0x010a
        /*04fa*/ 	.byte	0x07
	.zero		1


	//   ....[63]....
        /*04fc*/ 	.word	0x00003950
        /*0500*/ 	.word	0x000000ff
        /*0504*/ 	.word	0x00000000
        /*0508*/ 	.short	0x010a
        /*050a*/ 	.byte	0x04
	.zero		1


	//   ....[64]....
        /*050c*/ 	.word	0x00003d20
        /*0510*/ 	.word	0x000000ff
        /*0514*/ 	.word	0x00000000
        /*0518*/ 	.short	0x010a
        /*051a*/ 	.byte	0x04
	.zero		1


	//   ....[65]....
        /*051c*/ 	.word	0x00003db0
        /*0520*/ 	.word	0x000000ff
        /*0524*/ 	.word	0x00000000
        /*0528*/ 	.short	0x010a
        /*052a*/ 	.byte	0x05
	.zero		1


	//   ....[66]....
        /*052c*/ 	.word	0x00003e40
        /*0530*/ 	.word	0x000000ff
        /*0534*/ 	.word	0x00000000
        /*0538*/ 	.short	0x010a
        /*053a*/ 	.byte	0x05
	.zero		1


	//   ....[67]....
        /*053c*/ 	.word	0x00003ed0
        /*0540*/ 	.word	0x000000ff
        /*0544*/ 	.word	0x00000000
        /*0548*/ 	.short	0x010a
        /*054a*/ 	.byte	0x04
	.zero		1


	//   ....[68]....
        /*054c*/ 	.word	0x000043a0
        /*0550*/ 	.word	0x0000000c
        /*0554*/ 	.word	0x00000090
        /*0558*/ 	.short	0x010a
        /*055a*/ 	.byte	0xff
	.zero		1


	//   ....[69]....
        /*055c*/ 	.word	0x00004510
        /*0560*/ 	.word	0x00000000
        /*0564*/ 	.word	0x00000000
        /*0568*/ 	.short	0x0101
        /*056a*/ 	.byte	0xff
	.zero		1


	//   ....[70]....
        /*056c*/ 	.word	0x000049a0
        /*0570*/ 	.word	0x000000ff
        /*0574*/ 	.word	0x00000088
        /*0578*/ 	.short	0x010a
        /*057a*/ 	.byte	0x15
	.zero		1


	//   ....[71]....
        /*057c*/ 	.word	0x00004b20
        /*0580*/ 	.word	0x000000ff
        /*0584*/ 	.word	0x00000060
        /*0588*/ 	.short	0x010a
        /*058a*/ 	.byte	0x15
	.zero		1


	//   ....[72]....
        /*058c*/ 	.word	0x00004ca0
        /*0590*/ 	.word	0x000000ff
        /*0594*/ 	.word	0x00000040
        /*0598*/ 	.short	0x010b
        /*059a*/ 	.byte	0x15
	.zero		1


	//   ....[73]....
        /*059c*/ 	.word	0x00004cb0
        /*05a0*/ 	.word	0x000000ff
        /*05a4*/ 	.word	0x00000000
        /*05a8*/ 	.short	0x0101
        /*05aa*/ 	.byte	0x06
	.zero		1


	//   ....[74]....
        /*05ac*/ 	.word	0x00004cc0
        /*05b0*/ 	.word	0x000000ff
        /*05b4*/ 	.word	0x00000068
        /*05b8*/ 	.short	0x010a
        /*05ba*/ 	.byte	0x15
	.zero		1


	//   ....[75]....
        /*05bc*/ 	.word	0x00004e20
        /*05c0*/ 	.word	0x000000ff
        /*05c4*/ 	.word	0x00000048
        /*05c8*/ 	.short	0x010b
        /*05ca*/ 	.byte	0x15
	.zero		1


	//   ....[76]....
        /*05cc*/ 	.word	0x00004e30
        /*05d0*/ 	.word	0x000000ff
        /*05d4*/ 	.word	0x00000000
        /*05d8*/ 	.short	0x0101
        /*05da*/ 	.byte	0x06
	.zero		1


	//   ....[77]....
        /*05dc*/ 	.word	0x00004e40
        /*05e0*/ 	.word	0x000000ff
        /*05e4*/ 	.word	0x00000070
        /*05e8*/ 	.short	0x010a
        /*05ea*/ 	.byte	0x15
	.zero		1


	//   ....[78]....
        /*05ec*/ 	.word	0x00004f90
        /*05f0*/ 	.word	0x000000ff
        /*05f4*/ 	.word	0x00000050
        /*05f8*/ 	.short	0x010b
        /*05fa*/ 	.byte	0x15
	.zero		1


	//   ....[79]....
        /*05fc*/ 	.word	0x00004fa0
        /*0600*/ 	.word	0x000000ff
        /*0604*/ 	.word	0x00000000
        /*0608*/ 	.short	0x0101
        /*060a*/ 	.byte	0x06
	.zero		1


	//   ....[80]....
        /*060c*/ 	.word	0x00004fb0
        /*0610*/ 	.word	0x000000ff
        /*0614*/ 	.word	0x00000078
        /*0618*/ 	.short	0x010a
        /*061a*/ 	.byte	0x15
	.zero		1


	//   ....[81]....
        /*061c*/ 	.word	0x000051a0
        /*0620*/ 	.word	0x000000ff
        /*0624*/ 	.word	0x00000058
        /*0628*/ 	.short	0x010b
        /*062a*/ 	.byte	0x15
	.zero		1


	//   ....[82]....
        /*062c*/ 	.word	0x000051b0
        /*0630*/ 	.word	0x000000ff
        /*0634*/ 	.word	0x00000000
        /*0638*/ 	.short	0x0101
        /*063a*/ 	.byte	0x25
	.zero		1


	//   ....[83]....
        /*063c*/ 	.word	0x000051e0
        /*0640*/ 	.word	0x000000ff
        /*0644*/ 	.word	0x00000060
        /*0648*/ 	.short	0x010a
        /*064a*/ 	.byte	0x15
	.zero		1


	//   ....[84]....
        /*064c*/ 	.word	0x00005200
        /*0650*/ 	.word	0x000000ff
        /*0654*/ 	.word	0x00000068
        /*0658*/ 	.short	0x010a
        /*065a*/ 	.byte	0x15
	.zero		1


	//   ....[85]....
        /*065c*/ 	.word	0x00005220
        /*0660*/ 	.word	0x000000ff
        /*0664*/ 	.word	0x00000070
        /*0668*/ 	.short	0x010a
        /*066a*/ 	.byte	0x15
	.zero		1


	//   ....[86]....
        /*066c*/ 	.word	0x00005260
        /*0670*/ 	.word	0x00000000
        /*0674*/ 	.word	0x00000078
        /*0678*/ 	.short	0x010a
        /*067a*/ 	.byte	0xff
	.zero		1


	//   ....[87]....
        /*067c*/ 	.word	0x000055b0
        /*0680*/ 	.word	0x00000003
        /*0684*/ 	.word	0x00000090
        /*0688*/ 	.short	0x010a
        /*068a*/ 	.byte	0xff
	.zero		1


	//   ....[88]....
        /*068c*/ 	.word	0x00005730
        /*0690*/ 	.word	0x00000000
        /*0694*/ 	.word	0x00000000
        /*0698*/ 	.short	0x0101
        /*069a*/ 	.byte	0xff
	.zero		1


	//   ....[89]....
        /*069c*/ 	.word	0x00006280
        /*06a0*/ 	.word	0x000000ff
        /*06a4*/ 	.word	0x00000040
        /*06a8*/ 	.short	0x010a
        /*06aa*/ 	.byte	0x2c
	.zero		1


	//   ....[90]....
        /*06ac*/ 	.word	0x000062c0
        /*06b0*/ 	.word	0x0000001a
        /*06b4*/ 	.word	0x000000b0
        /*06b8*/ 	.short	0x010a
        /*06ba*/ 	.byte	0xff
	.zero		1


	//   ....[91]....
        /*06bc*/ 	.word	0x000063d0
        /*06c0*/ 	.word	0x000000ff
        /*06c4*/ 	.word	0x00000040
        /*06c8*/ 	.short	0x010a
        /*06ca*/ 	.byte	0x2c
	.zero		1


	//   ....[92]....
        /*06cc*/ 	.word	0x000064b0
        /*06d0*/ 	.word	0x0000001a
        /*06d4*/ 	.word	0x000000b0
        /*06d8*/ 	.short	0x010a
        /*06da*/ 	.byte	0xff
	.zero		1


	//   ....[93]....
        /*06dc*/ 	.word	0x00006be0
        /*06e0*/ 	.word	0x00000000
        /*06e4*/ 	.word	0x00000000
        /*06e8*/ 	.short	0x0101
        /*06ea*/ 	.byte	0xff
	.zero		1


	//   ....[94]....
        /*06ec*/ 	.word	0x00006bf0
        /*06f0*/ 	.word	0x00000002
        /*06f4*/ 	.word	0x00000040
        /*06f8*/ 	.short	0x010a
        /*06fa*/ 	.byte	0xff
	.zero		1


	//   ....[95]....
        /*06fc*/ 	.word	0x00006cb0
        /*0700*/ 	.word	0x00000002
        /*0704*/ 	.word	0x00000040
        /*0708*/ 	.short	0x010a
        /*070a*/ 	.byte	0xff
	.zero		1


	//   ....[96]....
        /*070c*/ 	.word	0x00007470
        /*0710*/ 	.word	0x00000000
        /*0714*/ 	.word	0x00000000
        /*0718*/ 	.short	0x0101
        /*071a*/ 	.byte	0xff
	.zero		1


	//   ....[97]....
        /*071c*/ 	.word	0x00007490
        /*0720*/ 	.word	0x00000002
        /*0724*/ 	.word	0x00000040
        /*0728*/ 	.short	0x010a
        /*072a*/ 	.byte	0xff
	.zero		1


	//   ....[98]....
        /*072c*/ 	.word	0x00007540
        /*0730*/ 	.word	0x00000002
        /*0734*/ 	.word	0x00000040
        /*0738*/ 	.short	0x010a
        /*073a*/ 	.byte	0xff
	.zero		1


	//   ....[99]....
        /*073c*/ 	.word	0x00007d00
        /*0740*/ 	.word	0x00000000
        /*0744*/ 	.word	0x00000000
        /*0748*/ 	.short	0x0101
        /*074a*/ 	.byte	0xff
	.zero		1


	//   ....[100]....
        /*074c*/ 	.word	0x00007d20
        /*0750*/ 	.word	0x00000003
        /*0754*/ 	.word	0x00000040
        /*0758*/ 	.short	0x010a
        /*075a*/ 	.byte	0xff
	.zero		1


	//   ....[101]....
        /*075c*/ 	.word	0x00007dd0
        /*0760*/ 	.word	0x00000003
        /*0764*/ 	.word	0x00000040
        /*0768*/ 	.short	0x010a
        /*076a*/ 	.byte	0xff
	.zero		1


	//   ....[102]....
        /*076c*/ 	.word	0x00008170
        /*0770*/ 	.word	0x000000ff
        /*0774*/ 	.word	0x00000000
        /*0778*/ 	.short	0x0101
        /*077a*/ 	.byte	0x04
	.zero		1


	//   ....[103]....
        /*077c*/ 	.word	0x000085f0
        /*0780*/ 	.word	0x00000000
        /*0784*/ 	.word	0x00000000
        /*0788*/ 	.short	0x0101
        /*078a*/ 	.byte	0xff
	.zero		1


	//   ....[104]....
        /*078c*/ 	.word	0x00008880
        /*0790*/ 	.word	0x000000ff
        /*0794*/ 	.word	0x00000000
        /*0798*/ 	.short	0x0101
        /*079a*/ 	.byte	0x04
	.zero		1


	//   ....[105]....
        /*079c*/ 	.word	0x000088a0
        /*07a0*/ 	.word	0x00000000
        /*07a4*/ 	.word	0x00000100
        /*07a8*/ 	.short	0x010a
        /*07aa*/ 	.byte	0xff
	.zero		1


	//   ....[106]....
        /*07ac*/ 	.word	0x00008900
        /*07b0*/ 	.word	0x00000000
        /*07b4*/ 	.word	0x00000020
        /*07b8*/ 	.short	0x010a
        /*07ba*/ 	.byte	0xff
	.zero		1


	//   ....[107]....
        /*07bc*/ 	.word	0x00008960
        /*07c0*/ 	.word	0x00000000
        /*07c4*/ 	.word	0x00000020
        /*07c8*/ 	.short	0x010a
        /*07ca*/ 	.byte	0xff
	.zero		1


	//   ....[108]....
        /*07cc*/ 	.word	0x000089b0
        /*07d0*/ 	.word	0x00000003
        /*07d4*/ 	.word	0x00000090
        /*07d8*/ 	.short	0x010a
        /*07da*/ 	.byte	0xff
	.zero		1


	//   ....[109]....
        /*07dc*/ 	.word	0x00008a10
        /*07e0*/ 	.word	0x00000000
        /*07e4*/ 	.word	0x00000000
        /*07e8*/ 	.short	0x010a
        /*07ea*/ 	.byte	0xff
	.zero		1


	//   ....[110]....
        /*07ec*/ 	.word	0x00008a70
        /*07f0*/ 	.word	0x00000000
        /*07f4*/ 	.word	0x00000000
        /*07f8*/ 	.short	0x010a
        /*07fa*/ 	.byte	0xff
	.zero		1


	//   ....[111]....
        /*07fc*/ 	.word	0x00008ad0
        /*0800*/ 	.word	0x00000000
        /*0804*/ 	.word	0x00000000
        /*0808*/ 	.short	0x010a
        /*080a*/ 	.byte	0xff
	.zero		1


	//   ....[112]....
        /*080c*/ 	.word	0x00008b20
        /*0810*/ 	.word	0x00000002
        /*0814*/ 	.word	0x000000f0
        /*0818*/ 	.short	0x010a
        /*081a*/ 	.byte	0xff
	.zero		1


	//   ....[113]....
        /*081c*/ 	.word	0x00008b80
        /*0820*/ 	.word	0x00000002
        /*0824*/ 	.word	0x000000a0
        /*0828*/ 	.short	0x010a
        /*082a*/ 	.byte	0xff
	.zero		1


	//   ....[114]....
        /*082c*/ 	.word	0x00008bd0
        /*0830*/ 	.word	0x00000002
        /*0834*/ 	.word	0x00000090
        /*0838*/ 	.short	0x010a
        /*083a*/ 	.byte	0xff
	.zero		1


	//   ....[115]....
        /*083c*/ 	.word	0x00008c30
        /*0840*/ 	.word	0x00000000
        /*0844*/ 	.word	0x000000a0
        /*0848*/ 	.short	0x010a
        /*084a*/ 	.byte	0xff
	.zero		1


	//   ....[116]....
        /*084c*/ 	.word	0x00008c80
        /*0850*/ 	.word	0x00000000
        /*0854*/ 	.word	0x00000090
        /*0858*/ 	.short	0x010a
        /*085a*/ 	.byte	0xff
	.zero		1


	//   ....[117]....
        /*085c*/ 	.word	0x00008ce0
        /*0860*/ 	.word	0x00000002
        /*0864*/ 	.word	0x000000d0
        /*0868*/ 	.short	0x010a
        /*086a*/ 	.byte	0xff
	.zero		1


	//   ....[118]....
        /*086c*/ 	.word	0x00008d40
        /*0870*/ 	.word	0x00000000
        /*0874*/ 	.word	0x00000000
        /*0878*/ 	.short	0x010a
        /*087a*/ 	.byte	0xff
	.zero		1


	//   ....[119]....
        /*087c*/ 	.word	0x00008da0
        /*0880*/ 	.word	0x00000000
        /*0884*/ 	.word	0x00000000
        /*0888*/ 	.short	0x010a
        /*088a*/ 	.byte	0xff
	.zero		1


	//   ....[120]....
        /*088c*/ 	.word	0x00008e00
        /*0890*/ 	.word	0x00000000
        /*0894*/ 	.word	0x00000000
        /*0898*/ 	.short	0x010a
        /*089a*/ 	.byte	0xff
	.zero		1


	//   ....[121]....
        /*089c*/ 	.word	0x00008e60
        /*08a0*/ 	.word	0x00000000
        /*08a4*/ 	.word	0x00000000
        /*08a8*/ 	.short	0x010a
        /*08aa*/ 	.byte	0xff
	.zero		1


	//   ....[122]....
        /*08ac*/ 	.word	0x00008ec0
        /*08b0*/ 	.word	0x00000000
        /*08b4*/ 	.word	0x00000000
        /*08b8*/ 	.short	0x010a
        /*08ba*/ 	.byte	0xff
	.zero		1


	//   ....[123]....
        /*08bc*/ 	.word	0x00008f10
        /*08c0*/ 	.word	0x0000000c
        /*08c4*/ 	.word	0x00000090
        /*08c8*/ 	.short	0x010a
        /*08ca*/ 	.byte	0xff
	.zero		1


	//   ....[124]....
        /*08cc*/ 	.word	0x00008f70
        /*08d0*/ 	.word	0x00000000
        /*08d4*/ 	.word	0x00000088
        /*08d8*/ 	.short	0x010a
        /*08da*/ 	.byte	0xff
	.zero		1


	//   ....[125]....
        /*08dc*/ 	.word	0x00008fd0
        /*08e0*/ 	.word	0x00000000
        /*08e4*/ 	.word	0x00000060
        /*08e8*/ 	.short	0x010a
        /*08ea*/ 	.byte	0xff
	.zero		1


	//   ....[126]....
        /*08ec*/ 	.word	0x00009030
        /*08f0*/ 	.word	0x00000000
        /*08f4*/ 	.word	0x00000068
        /*08f8*/ 	.short	0x010a
        /*08fa*/ 	.byte	0xff
	.zero		1


	//   ....[127]....
        /*08fc*/ 	.word	0x00009090
        /*0900*/ 	.word	0x00000000
        /*0904*/ 	.word	0x00000070
        /*0908*/ 	.short	0x010a
        /*090a*/ 	.byte	0xff
	.zero		1


	//   ....[128]....
        /*090c*/ 	.word	0x000090f0
        /*0910*/ 	.word	0x00000000
        /*0914*/ 	.word	0x00000078
        /*0918*/ 	.short	0x010a
        /*091a*/ 	.byte	0xff
	.zero		1


	//   ....[129]....
        /*091c*/ 	.word	0x00009150
        /*0920*/ 	.word	0x00000000
        /*0924*/ 	.word	0x00000060
        /*0928*/ 	.short	0x010a
        /*092a*/ 	.byte	0xff
	.zero		1


	//   ....[130]....
        /*092c*/ 	.word	0x000091b0
        /*0930*/ 	.word	0x00000000
        /*0934*/ 	.word	0x00000068
        /*0938*/ 	.short	0x010a
        /*093a*/ 	.byte	0xff
	.zero		1


	//   ....[131]....
        /*093c*/ 	.word	0x00009210
        /*0940*/ 	.word	0x00000000
        /*0944*/ 	.word	0x00000070
        /*0948*/ 	.short	0x010a
        /*094a*/ 	.byte	0xff
	.zero		1


	//   ....[132]....
        /*094c*/ 	.word	0x00009260
        /*0950*/ 	.word	0x00000003
        /*0954*/ 	.word	0x00000090
        /*0958*/ 	.short	0x010a
        /*095a*/ 	.byte	0xff
	.zero		1


	//   ....[133]....
        /*095c*/ 	.word	0x000092c0
        /*0960*/ 	.word	0x00000000
        /*0964*/ 	.word	0x00000040
        /*0968*/ 	.short	0x010a
        /*096a*/ 	.byte	0xff
	.zero		1


	//   ....[134]....
        /*096c*/ 	.word	0x00009310
        /*0970*/ 	.word	0x0000001a
        /*0974*/ 	.word	0x000000b0
        /*0978*/ 	.short	0x010a
        /*097a*/ 	.byte	0xff
	.zero		1


	//   ....[135]....
        /*097c*/ 	.word	0x00009360
        /*0980*/ 	.word	0x00000002
        /*0984*/ 	.word	0x00000040
        /*0988*/ 	.short	0x010a
        /*098a*/ 	.byte	0xff
	.zero		1


	//   ....[136]....
        /*098c*/ 	.word	0x000093b0
        /*0990*/ 	.word	0x00000002
        /*0994*/ 	.word	0x00000040
        /*0998*/ 	.short	0x010a
        /*099a*/ 	.byte	0xff
	.zero		1


	//   ....[137]....
        /*099c*/ 	.word	0x00009400
        /*09a0*/ 	.word	0x00000003
        /*09a4*/ 	.word	0x00000040
        /*09a8*/ 	.short	0x010a
        /*09aa*/ 	.byte	0xff
	.zero		1


	//----- nvinfo : EIATTR_NUM_MBARRIERS
	.align		4
.L_47:
        /*09ac*/ 	.byte	0x03, 0x38
        /*09ae*/ 	.short	0x0022


	//----- nvinfo : EIATTR_EXIT_INSTR_OFFSETS
	.align		4
        /*09b0*/ 	.byte	0x04, 0x1c
        /*09b2*/ 	.short	(.L_49 - .L_48)


	//   ....[0]....
.L_48:
        /*09b4*/ 	.word	0x00002ab0


	//   ....[1]....
        /*09b8*/ 	.word	0x00002fa0


	//   ....[2]....
        /*09bc*/ 	.word	0x00003000


	//   ....[3]....
        /*09c0*/ 	.word	0x00004130


	//   ....[4]....
        /*09c4*/ 	.word	0x00005290


	//   ....[5]....
        /*09c8*/ 	.word	0x000052d0


	//   ....[6]....
        /*09cc*/ 	.word	0x00008770


	//   ....[7]....
        /*09d0*/ 	.word	0x000087f0


	//   ....[8]....
        /*09d4*/ 	.word	0x00008820


	//   ....[9]....
        /*09d8*/ 	.word	0x00008890


	//----- nvinfo : EIATTR_MAX_THREADS
	.align		4
.L_49:
        /*09dc*/ 	.byte	0x04, 0x05
        /*09de*/ 	.short	(.L_51 - .L_50)
.L_50:
        /*09e0*/ 	.word	0x00000100
        /*09e4*/ 	.word	0x00000001
        /*09e8*/ 	.word	0x00000001


	//----- nvinfo : EIATTR_CRS_STACK_SIZE
	.align		4
.L_51:
        /*09ec*/ 	.byte	0x04, 0x1e
        /*09ee*/ 	.short	(.L_53 - .L_52)
.L_52:
        /*09f0*/ 	.word	0x00000000


	//----- nvinfo : EIATTR_CBANK_PARAM_SIZE
	.align		4
.L_53:
        /*09f4*/ 	.byte	0x03, 0x19
        /*09f6*/ 	.short	0x0800


	//----- nvinfo : EIATTR_PARAM_CBANK
	.align		4
        /*09f8*/ 	.byte	0x04, 0x0a
        /*09fa*/ 	.short	(.L_55 - .L_54)
	.align		4
.L_54:
        /*09fc*/ 	.word	index@(.nv.constant0._ZN7cutlass13device_kernelINS_4gemm6kernel13GemmUniversalIN4cute5tupleIJiiiiEEENS1_10collective13CollectiveMmaINS1_35MainloopSm100TmaUmmaWarpSpecializedILi4ELi2ELi4ENS5_IJNS4_1CILi1EEENSA_ILi2EEESB_EEEEENS5_IJNSA_ILi64EEENSA_ILi128EEESG_EEENS_6half_tENS5_IJlSB_lEEESI_SJ_NS4_8TiledMMAINS4_8MMA_AtomIJNS4_20SM100_MMA_F16BF16_SSISI_SI_fLi64ELi128ELNS4_4UMMA5MajorE0ELSO_0ELNSN_7ScaleInE0ELSP_0EEEEEENS4_6LayoutINS5_IJSB_SB_SB_EEENS5_IJNSA_ILi0EEESU_SU_EEEEENS5_IJNS4_10UnderscoreESX_SX_EEEEENS4_23SM90_TMA_LOAD_MULTICASTENS4_14ComposedLayoutINS4_7SwizzleILi3ELi4ELi3EEENS4_18smem_ptr_flag_bitsILi16EEENSS_INS5_IJNSA_ILi8EEESF_EEENS5_IJSF_SB_EEEEEEEvNS4_8identityENS4_13SM90_TMA_LOADES1A_vS1B_EENS_8epilogue10collective18CollectiveEpilogueINS1E_23Sm100TmaWarpSpecializedILi4ELi2ELi16ELb1ELb0EEEJSH_NS5_IJNSS_ISF_SB_EENSS_INSA_ILi32EEESB_EEEEESI_SJ_SI_SJ_NS1E_6fusion15FusionCallbacksIS1I_NS1N_17LinearCombinationISI_fSI_fLNS_15FloatRoundStyleE2EEESH_S1M_JEEENS4_5SM1004TMEM4LOAD26SM100_TMEM_LOAD_16dp256b4xES1C_NS11_INS12_ILi2ELi4ELi3EEES15_NSS_INS5_IJS16_S1K_EEENS5_IJS1K_SB_EEEEEEENS4_17SM75_U32x4_LDSM_NENS4_14SM90_TMA_STOREES21_NS4_17SM90_U32x4_STSM_NENS4_39AutoVectorizingCopyWithAssumedAlignmentILi128EEEEEEvvEEEEvNT_6ParamsE)
        /*0a00*/ 	.short	0x0380
        /*0a02*/ 	.short	0x0800


	//----- nvinfo : EIATTR_SW_WAR
	.align		4
.L_55:
        /*0a04*/ 	.byte	0x04, 0x36
        /*0a06*/ 	.short	(.L_57 - .L_56)
.L_56:
        /*0a08*/ 	.word	0x00000008
.L_57:


//--------------------- .nv.callgraph             --------------------------
	.section	.nv.callgraph,"",@"SHT_CUDA_CALLGRAPH"
	.align	4
	.sectionentsize	8
	.align		4
        /*0000*/ 	.word	0x00000000
	.align		4
        /*0004*/ 	.word	0xffffffff
	.align		4
        /*0008*/ 	.word	index@(_ZN7cutlass13device_kernelINS_4gemm6kernel13GemmUniversalIN4cute5tupleIJiiiiEEENS1_10collective13CollectiveMmaINS1_35MainloopSm100TmaUmmaWarpSpecializedILi4ELi2ELi4ENS5_IJNS4_1CILi1EEENSA_ILi2EEESB_EEEEENS5_IJNSA_ILi64EEENSA_ILi128EEESG_EEENS_6half_tENS5_IJlSB_lEEESI_SJ_NS4_8TiledMMAINS4_8MMA_AtomIJNS4_20SM100_MMA_F16BF16_SSISI_SI_fLi64ELi128ELNS4_4UMMA5MajorE0ELSO_0ELNSN_7ScaleInE0ELSP_0EEEEEENS4_6LayoutINS5_IJSB_SB_SB_EEENS5_IJNSA_ILi0EEESU_SU_EEEEENS5_IJNS4_10UnderscoreESX_SX_EEEEENS4_23SM90_TMA_LOAD_MULTICASTENS4_14ComposedLayoutINS4_7SwizzleILi3ELi4ELi3EEENS4_18smem_ptr_flag_bitsILi16EEENSS_INS5_IJNSA_ILi8EEESF_EEENS5_IJSF_SB_EEEEEEEvNS4_8identityENS4_13SM90_TMA_LOADES1A_vS1B_EENS_8epilogue10collective18CollectiveEpilogueINS1E_23Sm100TmaWarpSpecializedILi4ELi2ELi16ELb1ELb0EEEJSH_NS5_IJNSS_ISF_SB_EENSS_INSA_ILi32EEESB_EEEEESI_SJ_SI_SJ_NS1E_6fusion15FusionCallbacksIS1I_NS1N_17LinearCombinationISI_fSI_fLNS_15FloatRoundStyleE2EEESH_S1M_JEEENS4_5SM1004TMEM4LOAD26SM100_TMEM_LOAD_16dp256b4xES1C_NS11_INS12_ILi2ELi4ELi3EEES15_NSS_INS5_IJS16_S1K_EEENS5_IJS1K_SB_EEEEEEENS4_17SM75_U32x4_LDSM_NENS4_14SM90_TMA_STOREES21_NS4_17SM90_U32x4_STSM_NENS4_39AutoVectorizingCopyWithAssumedAlignmentILi128EEEEEEvvEEEEvNT_6ParamsE)
	.align		4
        /*000c*/ 	.word	index@(__assertfail)
	.align		4
        /*0010*/ 	.word	0x00000000
	.align		4
        /*0014*/ 	.word	0xfffffffe
	.align		4
        /*0018*/ 	.word	0x00000000
	.align		4
        /*001c*/ 	.word	0xfffffffd
	.align		4
        /*0020*/ 	.word	0x00000000
	.align		4
        /*0024*/ 	.word	0xfffffffc


//--------------------- .nv.constant4             --------------------------
	.section	.nv.constant4,"a",@progbits
	.align	8
	.align		8
.nv.constant4:
        /*0000*/ 	.dword	__assertfail
	.align		8
        /*0008*/ 	.dword	__unnamed_1
	.align		8
        /*0010*/ 	.dword	__unnamed_2
	.align		8
        /*0018*/ 	.dword	_ZN39_INTERNAL_66f72310_4_k_cu_9fa846ca_60754cuda3std3__45__cpo5beginE
	.align		8
        /*0020*/ 	.dword	_ZN39_INTERNAL_66f72310_4_k_cu_9fa846ca_60754cuda3std3__45__cpo3endE
	.align		8
        /*0028*/ 	.dword	_ZN39_INTERNAL_66f72310_4_k_cu_9fa846ca_60754cuda3std3__45__cpo6cbeginE
	.align		8
        /*0030*/ 	.dword	_ZN39_INTERNAL_66f72310_4_k_cu_9fa846ca_60754cuda3std3__45__cpo4cendE
	.align		8
        /*0038*/ 	.dword	_ZN39_INTERNAL_66f72310_4_k_cu_9fa846ca_60754cuda3std3__441_GLOBAL__N__66f72310_4_k_cu_9fa846ca_60756ignoreE
	.align		8
        /*0040*/ 	.dword	_ZN39_INTERNAL_66f72310_4_k_cu_9fa846ca_60754cuda3std3__419piecewise_constructE
	.align		8
        /*0048*/ 	.dword	_ZN39_INTERNAL_66f72310_4_k_cu_9fa846ca_60754cuda3std3__48in_placeE
	.align		8
        /*0050*/ 	.dword	_ZN39_INTERNAL_66f72310_4_k_cu_9fa846ca_60754cuda3std6ranges3__45__cpo4swapE
	.align		8
        /*0058*/ 	.dword	_ZN39_INTERNAL_66f72310_4_k_cu_9fa846ca_60754cuda3std6ranges3__45__cpo9iter_moveE
	.align		8
        /*0060*/ 	.dword	_ZN39_INTERNAL_66f72310_4_k_cu_9fa846ca_60754cute7productE
	.align		8
        /*0068*/ 	.dword	_ZN39_INTERNAL_66f72310_4_k_cu_9fa846ca_60754cute1_E
	.align		8
        /*0070*/ 	.dword	$str$25
	.align		8
        /*0078*/ 	.dword	$str$26
	.align		8
        /*0080*/ 	.dword	$str$27
	.align		8
        /*0088*/ 	.dword	$str$28


//--------------------- .text._ZN7cutlass13device_kernelINS_4gemm6kernel13GemmUniversalIN4cute5tupleIJiiiiEEENS1_10collective13CollectiveMmaINS1_35MainloopSm100TmaUmmaWarpSpecializedILi4ELi2ELi4ENS5_IJNS4_1CILi1EEENSA_ILi2EEESB_EEEEENS5_IJNSA_ILi64EEENSA_ILi128EEESG_EEENS_6half_tENS5_IJlSB_lEEESI_SJ_NS4_8TiledMMAINS4_8MMA_AtomIJNS4_20SM100_MMA_F16BF16_SSISI_SI_fLi64ELi128ELNS4_4UMMA5MajorE0ELSO_0ELNSN_7ScaleInE0ELSP_0EEEEEENS4_6LayoutINS5_IJSB_SB_SB_EEENS5_IJNSA_ILi0EEESU_SU_EEEEENS5_IJNS4_10UnderscoreESX_SX_EEEEENS4_23SM90_TMA_LOAD_MULTICASTENS4_14ComposedLayoutINS4_7SwizzleILi3ELi4ELi3EEENS4_18smem_ptr_flag_bitsILi16EEENSS_INS5_IJNSA_ILi8EEESF_EEENS5_IJSF_SB_EEEEEEEvNS4_8identityENS4_13SM90_TMA_LOADES1A_vS1B_EENS_8epilogue10collective18CollectiveEpilogueINS1E_23Sm100TmaWarpSpecializedILi4ELi2ELi16ELb1ELb0EEEJSH_NS5_IJNSS_ISF_SB_EENSS_INSA_ILi32EEESB_EEEEESI_SJ_SI_SJ_NS1E_6fusion15FusionCallbacksIS1I_NS1N_17LinearCombinationISI_fSI_fLNS_15FloatRoundStyleE2EEESH_S1M_JEEENS4_5SM1004TMEM4LOAD26SM100_TMEM_LOAD_16dp256b4xES1C_NS11_INS12_ILi2ELi4ELi3EEES15_NSS_INS5_IJS16_S1K_EEENS5_IJS1K_SB_EEEEEEENS4_17SM75_U32x4_LDSM_NENS4_14SM90_TMA_STOREES21_NS4_17SM90_U32x4_STSM_NENS4_39AutoVectorizingCopyWithAssumedAlignmentILi128EEEEEEvvEEEEvNT_6ParamsE --------------------------
	.section	.text._ZN7cutlass13device_kernelINS_4gemm6kernel13GemmUniversalIN4cute5tupleIJiiiiEEENS1_10collective13CollectiveMmaINS1_35MainloopSm100TmaUmmaWarpSpecializedILi4ELi2ELi4ENS5_IJNS4_1CILi1EEENSA_ILi2EEESB_EEEEENS5_IJNSA_ILi64EEENSA_ILi128EEESG_EEENS_6half_tENS5_IJlSB_lEEESI_SJ_NS4_8TiledMMAINS4_8MMA_AtomIJNS4_20SM100_MMA_F16BF16_SSISI_SI_fLi64ELi128ELNS4_4UMMA5MajorE0ELSO_0ELNSN_7ScaleInE0ELSP_0EEEEEENS4_6LayoutINS5_IJSB_SB_SB_EEENS5_IJNSA_ILi0EEESU_SU_EEEEENS5_IJNS4_10UnderscoreESX_SX_EEEEENS4_23SM90_TMA_LOAD_MULTICASTENS4_14ComposedLayoutINS4_7SwizzleILi3ELi4ELi3EEENS4_18smem_ptr_flag_bitsILi16EEENSS_INS5_IJNSA_ILi8EEESF_EEENS5_IJSF_SB_EEEEEEEvNS4_8identityENS4_13SM90_TMA_LOADES1A_vS1B_EENS_8epilogue10collective18CollectiveEpilogueINS1E_23Sm100TmaWarpSpecializedILi4ELi2ELi16ELb1ELb0EEEJSH_NS5_IJNSS_ISF_SB_EENSS_INSA_ILi32EEESB_EEEEESI_SJ_SI_SJ_NS1E_6fusion15FusionCallbacksIS1I_NS1N_17LinearCombinationISI_fSI_fLNS_15FloatRoundStyleE2EEESH_S1M_JEEENS4_5SM1004TMEM4LOAD26SM100_TMEM_LOAD_16dp256b4xES1C_NS11_INS12_ILi2ELi4ELi3EEES15_NSS_INS5_IJS16_S1K_EEENS5_IJS1K_SB_EEEEEEENS4_17SM75_U32x4_LDSM_NENS4_14SM90_TMA_STOREES21_NS4_17SM90_U32x4_STSM_NENS4_39AutoVectorizingCopyWithAssumedAlignmentILi128EEEEEEvvEEEEvNT_6ParamsE,"ax",@progbits
	.align	128
.text._ZN7cutlass13device_kernelINS_4gemm6kernel13GemmUniversalIN4cute5tupleIJiiiiEEENS1_10collective13CollectiveMmaINS1_35MainloopSm100TmaUmmaWarpSpecializedILi4ELi2ELi4ENS5_IJNS4_1CILi1EEENSA_ILi2EEESB_EEEEENS5_IJNSA_ILi64EEENSA_ILi128EEESG_EEENS_6half_tENS5_IJlSB_lEEESI_SJ_NS4_8TiledMMAINS4_8MMA_AtomIJNS4_20SM100_MMA_F16BF16_SSISI_SI_fLi64ELi128ELNS4_4UMMA5MajorE0ELSO_0ELNSN_7ScaleInE0ELSP_0EEEEEENS4_6LayoutINS5_IJSB_SB_SB_EEENS5_IJNSA_ILi0EEESU_SU_EEEEENS5_IJNS4_10UnderscoreESX_SX_EEEEENS4_23SM90_TMA_LOAD_MULTICASTENS4_14ComposedLayoutINS4_7SwizzleILi3ELi4ELi3EEENS4_18smem_ptr_flag_bitsILi16EEENSS_INS5_IJNSA_ILi8EEESF_EEENS5_IJSF_SB_EEEEEEEvNS4_8identityENS4_13SM90_TMA_LOADES1A_vS1B_EENS_8epilogue10collective18CollectiveEpilogueINS1E_23Sm100TmaWarpSpecializedILi4ELi2ELi16ELb1ELb0EEEJSH_NS5_IJNSS_ISF_SB_EENSS_INSA_ILi32EEESB_EEEEESI_SJ_SI_SJ_NS1E_6fusion15FusionCallbacksIS1I_NS1N_17LinearCombinationISI_fSI_fLNS_15FloatRoundStyleE2EEESH_S1M_JEEENS4_5SM1004TMEM4LOAD26SM100_TMEM_LOAD_16dp256b4xES1C_NS11_INS12_ILi2ELi4ELi3EEES15_NSS_INS5_IJS16_S1K_EEENS5_IJS1K_SB_EEEEEEENS4_17SM75_U32x4_LDSM_NENS4_14SM90_TMA_STOREES21_NS4_17SM90_U32x4_STSM_NENS4_39AutoVectorizingCopyWithAssumedAlignmentILi128EEEEEEvvEEEEvNT_6ParamsE:
        .type           _ZN7cutlass13device_kernelINS_4gemm6kernel13GemmUniversalIN4cute5tupleIJiiiiEEENS1_10collective13CollectiveMmaINS1_35MainloopSm100TmaUmmaWarpSpecializedILi4ELi2ELi4ENS5_IJNS4_1CILi1EEENSA_ILi2EEESB_EEEEENS5_IJNSA_ILi64EEENSA_ILi128EEESG_EEENS_6half_tENS5_IJlSB_lEEESI_SJ_NS4_8TiledMMAINS4_8MMA_AtomIJNS4_20SM100_MMA_F16BF16_SSISI_SI_fLi64ELi128ELNS4_4UMMA5MajorE0ELSO_0ELNSN_7ScaleInE0ELSP_0EEEEEENS4_6LayoutINS5_IJSB_SB_SB_EEENS5_IJNSA_ILi0EEESU_SU_EEEEENS5_IJNS4_10UnderscoreESX_SX_EEEEENS4_23SM90_TMA_LOAD_MULTICASTENS4_14ComposedLayoutINS4_7SwizzleILi3ELi4ELi3EEENS4_18smem_ptr_flag_bitsILi16EEENSS_INS5_IJNSA_ILi8EEESF_EEENS5_IJSF_SB_EEEEEEEvNS4_8identityENS4_13SM90_TMA_LOADES1A_vS1B_EENS_8epilogue10collective18CollectiveEpilogueINS1E_23Sm100TmaWarpSpecializedILi4ELi2ELi16ELb1ELb0EEEJSH_NS5_IJNSS_ISF_SB_EENSS_INSA_ILi32EEESB_EEEEESI_SJ_SI_SJ_NS1E_6fusion15FusionCallbacksIS1I_NS1N_17LinearCombinationISI_fSI_fLNS_15FloatRoundStyleE2EEESH_S1M_JEEENS4_5SM1004TMEM4LOAD26SM100_TMEM_LOAD_16dp256b4xES1C_NS11_INS12_ILi2ELi4ELi3EEES15_NSS_INS5_IJS16_S1K_EEENS5_IJS1K_SB_EEEEEEENS4_17SM75_U32x4_LDSM_NENS4_14SM90_TMA_STOREES21_NS4_17SM90_U32x4_STSM_NENS4_39AutoVectorizingCopyWithAssumedAlignmentILi128EEEEEEvvEEEEvNT_6ParamsE,@function
        .size           _ZN7cutlass13device_kernelINS_4gemm6kernel13GemmUniversalIN4cute5tupleIJiiiiEEENS1_10collective13CollectiveMmaINS1_35MainloopSm100TmaUmmaWarpSpecializedILi4ELi2ELi4ENS5_IJNS4_1CILi1EEENSA_ILi2EEESB_EEEEENS5_IJNSA_ILi64EEENSA_ILi128EEESG_EEENS_6half_tENS5_IJlSB_lEEESI_SJ_NS4_8TiledMMAINS4_8MMA_AtomIJNS4_20SM100_MMA_F16BF16_SSISI_SI_fLi64ELi128ELNS4_4UMMA5MajorE0ELSO_0ELNSN_7ScaleInE0ELSP_0EEEEEENS4_6LayoutINS5_IJSB_SB_SB_EEENS5_IJNSA_ILi0EEESU_SU_EEEEENS5_IJNS4_10UnderscoreESX_SX_EEEEENS4_23SM90_TMA_LOAD_MULTICASTENS4_14ComposedLayoutINS4_7SwizzleILi3ELi4ELi3EEENS4_18smem_ptr_flag_bitsILi16EEENSS_INS5_IJNSA_ILi8EEESF_EEENS5_IJSF_SB_EEEEEEEvNS4_8identityENS4_13SM90_TMA_LOADES1A_vS1B_EENS_8epilogue10collective18CollectiveEpilogueINS1E_23Sm100TmaWarpSpecializedILi4ELi2ELi16ELb1ELb0EEEJSH_NS5_IJNSS_ISF_SB_EENSS_INSA_ILi32EEESB_EEEEESI_SJ_SI_SJ_NS1E_6fusion15FusionCallbacksIS1I_NS1N_17LinearCombinationISI_fSI_fLNS_15FloatRoundStyleE2EEESH_S1M_JEEENS4_5SM1004TMEM4LOAD26SM100_TMEM_LOAD_16dp256b4xES1C_NS11_INS12_ILi2ELi4ELi3EEES15_NSS_INS5_IJS16_S1K_EEENS5_IJS1K_SB_EEEEEEENS4_17SM75_U32x4_LDSM_NENS4_14SM90_TMA_STOREES21_NS4_17SM90_U32x4_STSM_NENS4_39AutoVectorizingCopyWithAssumedAlignmentILi128EEEEEEvvEEEEvNT_6ParamsE,(.L_x_183 - _ZN7cutlass13device_kernelINS_4gemm6kernel13GemmUniversalIN4cute5tupleIJiiiiEEENS1_10collective13CollectiveMmaINS1_35MainloopSm100TmaUmmaWarpSpecializedILi4ELi2ELi4ENS5_IJNS4_1CILi1EEENSA_ILi2EEESB_EEEEENS5_IJNSA_ILi64EEENSA_ILi128EEESG_EEENS_6half_tENS5_IJlSB_lEEESI_SJ_NS4_8TiledMMAINS4_8MMA_AtomIJNS4_20SM100_MMA_F16BF16_SSISI_SI_fLi64ELi128ELNS4_4UMMA5MajorE0ELSO_0ELNSN_7ScaleInE0ELSP_0EEEEEENS4_6LayoutINS5_IJSB_SB_SB_EEENS5_IJNSA_ILi0EEESU_SU_EEEEENS5_IJNS4_10UnderscoreESX_SX_EEEEENS4_23SM90_TMA_LOAD_MULTICASTENS4_14ComposedLayoutINS4_7SwizzleILi3ELi4ELi3EEENS4_18smem_ptr_flag_bitsILi16EEENSS_INS5_IJNSA_ILi8EEESF_EEENS5_IJSF_SB_EEEEEEEvNS4_8identityENS4_13SM90_TMA_LOADES1A_vS1B_EENS_8epilogue10collective18CollectiveEpilogueINS1E_23Sm100TmaWarpSpecializedILi4ELi2ELi16ELb1ELb0EEEJSH_NS5_IJNSS_ISF_SB_EENSS_INSA_ILi32EEESB_EEEEESI_SJ_SI_SJ_NS1E_6fusion15FusionCallbacksIS1I_NS1N_17LinearCombinationISI_fSI_fLNS_15FloatRoundStyleE2EEESH_S1M_JEEENS4_5SM1004TMEM4LOAD26SM100_TMEM_LOAD_16dp256b4xES1C_NS11_INS12_ILi2ELi4ELi3EEES15_NSS_INS5_IJS16_S1K_EEENS5_IJS1K_SB_EEEEEEENS4_17SM75_U32x4_LDSM_NENS4_14SM90_TMA_STOREES21_NS4_17SM90_U32x4_STSM_NENS4_39AutoVectorizingCopyWithAssumedAlignmentILi128EEEEEEvvEEEEvNT_6ParamsE)
        .other          _ZN7cutlass13device_kernelINS_4gemm6kernel13GemmUniversalIN4cute5tupleIJiiiiEEENS1_10collective13CollectiveMmaINS1_35MainloopSm100TmaUmmaWarpSpecializedILi4ELi2ELi4ENS5_IJNS4_1CILi1EEENSA_ILi2EEESB_EEEEENS5_IJNSA_ILi64EEENSA_ILi128EEESG_EEENS_6half_tENS5_IJlSB_lEEESI_SJ_NS4_8TiledMMAINS4_8MMA_AtomIJNS4_20SM100_MMA_F16BF16_SSISI_SI_fLi64ELi128ELNS4_4UMMA5MajorE0ELSO_0ELNSN_7ScaleInE0ELSP_0EEEEEENS4_6LayoutINS5_IJSB_SB_SB_EEENS5_IJNSA_ILi0EEESU_SU_EEEEENS5_IJNS4_10UnderscoreESX_SX_EEEEENS4_23SM90_TMA_LOAD_MULTICASTENS4_14ComposedLayoutINS4_7SwizzleILi3ELi4ELi3EEENS4_18smem_ptr_flag_bitsILi16EEENSS_INS5_IJNSA_ILi8EEESF_EEENS5_IJSF_SB_EEEEEEEvNS4_8identityENS4_13SM90_TMA_LOADES1A_vS1B_EENS_8epilogue10collective18CollectiveEpilogueINS1E_23Sm100TmaWarpSpecializedILi4ELi2ELi16ELb1ELb0EEEJSH_NS5_IJNSS_ISF_SB_EENSS_INSA_ILi32EEESB_EEEEESI_SJ_SI_SJ_NS1E_6fusion15FusionCallbacksIS1I_NS1N_17LinearCombinationISI_fSI_fLNS_15FloatRoundStyleE2EEESH_S1M_JEEENS4_5SM1004TMEM4LOAD26SM100_TMEM_LOAD_16dp256b4xES1C_NS11_INS12_ILi2ELi4ELi3EEES15_NSS_INS5_IJS16_S1K_EEENS5_IJS1K_SB_EEEEEEENS4_17SM75_U32x4_LDSM_NENS4_14SM90_TMA_STOREES21_NS4_17SM90_U32x4_STSM_NENS4_39AutoVectorizingCopyWithAssumedAlignmentILi128EEEEEEvvEEEEvNT_6ParamsE,@"STO_CUDA_ENTRY STV_DEFAULT"
_ZN7cutlass13device_kernelINS_4gemm6kernel13GemmUniversalIN4cute5tupleIJiiiiEEENS1_10collective13CollectiveMmaINS1_35MainloopSm100TmaUmmaWarpSpecializedILi4ELi2ELi4ENS5_IJNS4_1CILi1EEENSA_ILi2EEESB_EEEEENS5_IJNSA_ILi64EEENSA_ILi128EEESG_EEENS_6half_tENS5_IJlSB_lEEESI_SJ_NS4_8TiledMMAINS4_8MMA_AtomIJNS4_20SM100_MMA_F16BF16_SSISI_SI_fLi64ELi128ELNS4_4UMMA5MajorE0ELSO_0ELNSN_7ScaleInE0ELSP_0EEEEEENS4_6LayoutINS5_IJSB_SB_SB_EEENS5_IJNSA_ILi0EEESU_SU_EEEEENS5_IJNS4_10UnderscoreESX_SX_EEEEENS4_23SM90_TMA_LOAD_MULTICASTENS4_14ComposedLayoutINS4_7SwizzleILi3ELi4ELi3EEENS4_18smem_ptr_flag_bitsILi16EEENSS_INS5_IJNSA_ILi8EEESF_EEENS5_IJSF_SB_EEEEEEEvNS4_8identityENS4_13SM90_TMA_LOADES1A_vS1B_EENS_8epilogue10collective18CollectiveEpilogueINS1E_23Sm100TmaWarpSpecializedILi4ELi2ELi16ELb1ELb0EEEJSH_NS5_IJNSS_ISF_SB_EENSS_INSA_ILi32EEESB_EEEEESI_SJ_SI_SJ_NS1E_6fusion15FusionCallbacksIS1I_NS1N_17LinearCombinationISI_fSI_fLNS_15FloatRoundStyleE2EEESH_S1M_JEEENS4_5SM1004TMEM4LOAD26SM100_TMEM_LOAD_16dp256b4xES1C_NS11_INS12_ILi2ELi4ELi3EEES15_NSS_INS5_IJS16_S1K_EEENS5_IJS1K_SB_EEEEEEENS4_17SM75_U32x4_LDSM_NENS4_14SM90_TMA_STOREES21_NS4_17SM90_U32x4_STSM_NENS4_39AutoVectorizingCopyWithAssumedAlignmentILi128EEEEEEvvEEEEvNT_6ParamsE:
[----:B------:R-:W1:Y:S01]  /*0000*/  LDC R1, c[0x0][0x37c] ;  /* 0x0000df00ff017b82 */ /* 0x000e620000000800 */
[----:B------:R-:W2:Y:S01]  /*0010*/  S2R R56, SR_TID.X ;  /* 0x0000000000387919 */ /* 0x000ea20000002100 */
[----:B------:R-:W3:Y:S01]  /*0020*/  LDCU.64 UR8, c[0x0][0x890] ;  /* 0x00011200ff0877ac */ /* 0x000ee20008000a00 */
[----:B------:R-:W-:Y:S02]  /*0030*/  PRMT R45, RZ, 0x7610, R45 ;  /* 0x00007610ff2d7816 */ /* 0x000fe4000000002d */
[----:B------:R-:W-:Y:S01]  /*0040*/  ELECT P3, URZ, PT ;  /* 0x0000000000ff782f */ /* 0x000fe20003860000 */
[----:B---3--:R-:W-:-:S04]  /*0050*/  UISETP.NE.U32.AND UP0, UPT, UR8, URZ, UPT ;  /* 0x000000ff0800728c */ /* 0x008fc8000bf05070 */
[----:B------:R-:W-:Y:S01]  /*0060*/  UISETP.NE.AND.EX UP0, UPT, UR9, URZ, UPT, UP0 ;  /* 0x000000ff0900728c */ /* 0x000fe2000bf05300 */
[----:B--2---:R-:W-:-:S05]  /*0070*/  SHF.R.U32.HI R46, RZ, 0x5, R56 ;  /* 0x00000005ff2e7819 */ /* 0x004fca0000011638 */
[----:B------:R-:W2:Y:S02]  /*0080*/  SHFL.IDX PT, R0, R46, RZ, 0x1f ;  /* 0x00001fff2e007589 */ /* 0x000ea400000e0000 */
[----:B--2---:R-:W-:Y:S01]  /*0090*/  R2UR UR17, R0 ;  /* 0x00000000001172ca */ /* 0x004fe200000e0000 */
[----:B-1----:R-:W-:-:S14]  /*00a0*/  BRA.U UP0, `(.L_x_0) ;  /* 0x0000000100307547 */ /* 0x002fdc000b800000 */
[----:B------:R-:W1:Y:S02]  /*00b0*/  LDCU.64 UR4, c[0x0][0x888] ;  /* 0x00011100ff0477ac */ /* 0x000e640008000a00 */
[----:B-1----:R-:W-:-:S04]  /*00c0*/  UISETP.NE.U32.AND UP0, UPT, UR4, URZ, UPT ;  /* 0x000000ff0400728c */ /* 0x002fc8000bf05070 */
[----:B------:R-:W-:-:S09]  /*00d0*/  UISETP.NE.AND.EX UP0, UPT, UR5, URZ, UPT, UP0 ;  /* 0x000000ff0500728c */ /* 0x000fd2000bf05300 */
[----:B------:R-:W-:Y:S05]  /*00e0*/  BRA.U !UP0, `(.L_x_1) ;  /* 0x0000000108147547 */ /* 0x000fea000b800000 */
[----:B------:R-:W1:Y:S01]  /*00f0*/  LDC.64 R2, c[0x0][0x888] ;  /* 0x00022200ff027b82 */ /* 0x000e620000000a00 */
[----:B------:R-:W1:Y:S02]  /*0100*/  LDCU.64 UR4, c[0x0][0x358] ;  /* 0x00006b00ff0477ac */ /* 0x000e640008000a00 */
[----:B-1----:R1:W5:Y:S01]  /*0110*/  LDG.E R27, desc[UR4][R2.64] ;  /* 0x00000004021b7981 */ /* 0x002362000c1e1900 */
[----:B------:R-:W-:Y:S01]  /*0120*/  HFMA2 R45, -RZ, RZ, 0, 5.9604644775390625e-08 ;  /* 0x00000001ff2d7431 */ /* 0x000fe200000001ff */
[----:B------:R-:W-:Y:S05]  /*0130*/  BRA `(.L_x_0) ;  /* 0x00000000000c7947 */ /* 0x000fea0003800000 */
.L_x_1:
[----:B------:R-:W1:Y:S01]  /*0140*/  LDCU UR4, c[0x0][0x880] ;  /* 0x00011000ff0477ac */ /* 0x000e620008000800 */
[----:B------:R-:W-:Y:S01]  /*0150*/  HFMA2 R45, -RZ, RZ, 0, 5.9604644775390625e-08 ;  /* 0x00000001ff2d7431 */ /* 0x000fe200000001ff */
[----:B-1----:R-:W-:-:S07]  /*0160*/  MOV R27, UR4 ;  /* 0x00000004001b7c02 */ /* 0x002fce0008000f00 */
.L_x_0:
[----:B------:R-:W2:Y:S02]  /*0170*/  LDCU.64 UR4, c[0x0][0x8b0] ;  /* 0x00011600ff0477ac */ /* 0x000ea40008000a00 */
[----:B--2---:R-:W-:-:S04]  /*0180*/  UISETP.NE.U32.AND UP0, UPT, UR4, URZ, UPT ;  /* 0x000000ff0400728c */ /* 0x004fc8000bf05070 */
[----:B------:R-:W-:-:S09]  /*0190*/  UISETP.NE.AND.EX UP0, UPT, UR5, URZ, UPT, UP0 ;  /* 0x000000ff0500728c */ /* 0x000fd2000bf05300 */
[----:B------:R-:W-:Y:S05]  /*01a0*/  BRA.U UP0, `(.L_x_2) ;  /* 0x0000000100287547 */ /* 0x000fea000b800000 */
[----:B------:R-:W2:Y:S02]  /*01b0*/  LDCU.64 UR4, c[0x0][0x8a8] ;  /* 0x00011500ff0477ac */ /* 0x000ea40008000a00 */
[----:B--2---:R-:W-:-:S04]  /*01c0*/  UISETP.NE.U32.AND UP0, UPT, UR4, URZ, UPT ;  /* 0x000000ff0400728c */ /* 0x004fc8000bf05070 */
[----:B------:R-:W-:-:S09]  /*01d0*/  UISETP.NE.AND.EX UP0, UPT, UR5, URZ, UPT, UP0 ;  /* 0x000000ff0500728c */ /* 0x000fd2000bf05300 */
[----:B------:R-:W-:Y:S05]  /*01e0*/  BRA.U !UP0, `(.L_x_3) ;  /* 0x0000000108107547 */ /* 0x000fea000b800000 */
[----:B------:R-:W2:Y:S01]  /*01f0*/  LDC.64 R24, c[0x0][0x8a8] ;  /* 0x00022a00ff187b82 */ /* 0x000ea20000000a00 */
[----:B------:R-:W2:Y:S02]  /*0200*/  LDCU.64 UR4, c[0x0][0x358] ;  /* 0x00006b00ff0477ac */ /* 0x000ea40008000a00 */
[----:B--2---:R2:W5:Y:S01]  /*0210*/  LDG.E R24, desc[UR4][R24.64] ;  /* 0x0000000418187981 */ /* 0x004562000c1e1900 */
[----:B------:R-:W-:Y:S05]  /*0220*/  BRA `(.L_x_2) ;  /* 0x0000000000087947 */ /* 0x000fea0003800000 */
.L_x_3:
[----:B------:R-:W2:Y:S02]  /*0230*/  LDCU UR4, c[0x0][0x8a0] ;  /* 0x00011400ff0477ac */ /* 0x000ea40008000800 */
[----:B--2---:R-:W-:Y:S02]  /*0240*/  MOV R24, UR4 ;  /* 0x0000000400187c02 */ /* 0x004fe40008000f00 */
.L_x_2:
[----:B------:R-:W-:Y:S01]  /*0250*/  IMAD.U32 R0, RZ, RZ, UR17 ;  /* 0x00000011ff007e24 */ /* 0x000fe2000f8e00ff */
[----:B------:R-:W-:Y:S04]  /*0260*/  BSSY.RECONVERGENT B0, `(.L_x_4) ;  /* 0x000000c000007945 */ /* 0x000fe80003800200 */
[C---:B------:R-:W-:Y:S02]  /*0270*/  ISETP.NE.OR P1, PT, R0.reuse, 0x1, !P3 ;  /* 0x000000010000780c */ /* 0x040fe40005f25670 */
[----:B------:R-:W-:-:S11]  /*0280*/  ISETP.NE.OR P0, PT, R0, 0x3, !P3 ;  /* 0x000000030000780c */ /* 0x000fd60005f05670 */
[----:B------:R-:W-:Y:S05]  /*0290*/  @P1 BRA `(.L_x_5) ;  /* 0x0000000000201947 */ /* 0x000fea0003800000 */
[----:B------:R-:W3:Y:S02]  /*02a0*/  LDCU.64 UR4, c[0x0][0x348] ;  /* 0x00006900ff0477ac */ /* 0x000ee40008000a00 */
[----:B---3--:R-:W-:Y:S02]  /*02b0*/  UIADD3 UR6, UP1, UPT, UR4, 0x80, URZ ;  /* 0x0000008004067890 */ /* 0x008fe4000ff3e0ff */
[----:B------:R-:W-:Y:S02]  /*02c0*/  UIADD3 UR4, UP0, UPT, UR4, 0x180, URZ ;  /* 0x0000018004047890 */ /* 0x000fe4000ff1e0ff */
[----:B------:R-:W-:Y:S02]  /*02d0*/  UIADD3.X UR7, UPT, UPT, URZ, UR5, URZ, UP1, !UPT ;  /* 0x00000005ff077290 */ /* 0x000fe40008ffe4ff */
[----:B------:R-:W-:-:S07]  /*02e0*/  UIADD3.X UR5, UPT, UPT, URZ, UR5, URZ, UP0, !UPT ;  /* 0x00000005ff057290 */ /* 0x000fce00087fe4ff */
[----:B------:R3:W-:Y:S02]  /*02f0*/  UTMACCTL.PF [UR6] ;  /* 0x00000000060079b9 */ /* 0x0007e40008040000 */
[----:B------:R3:W-:Y:S02]  /*0300*/  UTMACCTL.PF [UR4] ;  /* 0x00000000040079b9 */ /* 0x0007e40008040000 */
[----:B---3--:R-:W-:Y:S01]  /*0310*/  NOP ;  /* 0x0000000000007918 */ /* 0x008fe20000000000 */
.L_x_5:
[----:B------:R-:W-:Y:S05]  /*0320*/  BSYNC.RECONVERGENT B0 ;  /* 0x0000000000007941 */ /* 0x000fea0003800200 */
.L_x_4:
[----:B------:R-:W-:Y:S04]  /*0330*/  BSSY.RECONVERGENT B0, `(.L_x_6) ;  /* 0x000000a000007945 */ /* 0x000fe80003800200 */
        /* <DEDUP_REMOVED lines=9> */
.L_x_7:
[----:B------:R-:W-:Y:S05]  /*03d0*/  BSYNC.RECONVERGENT B0 ;  /* 0x0000000000007941 */ /* 0x000fea0003800200 */
.L_x_6:
[----:B------:R-:W3:Y:S01]  /*03e0*/  LDCU.64 UR4, c[0x0][0x888] ;  /* 0x00011100ff0477ac */ /* 0x000ee20008000a00 */
[----:B------:R-:W-:Y:S02]  /*03f0*/  UISETP.EQ.U32.AND UP1, UPT, UR8, URZ, UPT ;  /* 0x000000ff0800728c */ /* 0x000fe4000bf22070 */
[----:B------:R-:W-:Y:S02]  /*0400*/  UPLOP3.LUT UP3, UPT, UPT, UPT, UPT, 0x80, 0x8 ;  /* 0x000000000008789c */ /* 0x000fe40003f6f070 */
[----:B---3--:R-:W-:-:S04]  /*0410*/  UISETP.NE.U32.AND UP0, UPT, UR4, URZ, UPT ;  /* 0x000000ff0400728c */ /* 0x008fc8000bf05070 */
[----:B------:R-:W-:-:S04]  /*0420*/  UISETP.NE.AND.EX UP0, UPT, UR5, URZ, UPT, UP0 ;  /* 0x000000ff0500728c */ /* 0x000fc8000bf05300 */
[----:B------:R-:W-:-:S04]  /*0430*/  UISETP.EQ.OR.EX UP2, UPT, UR9, URZ, !UP0, UP1 ;  /* 0x000000ff0900728c */ /* 0x000fc8000c742710 */
[----:B------:R-:W-:-:S06]  /*0440*/  UP2UR UR4, UPR, URZ, 0x4 ;  /* 0x00000004ff047883 */ /* 0x000fcc0008000000 */
[----:B------:R-:W-:Y:S01]  /*0450*/  MOV R48, UR4 ;  /* 0x0000000400307c02 */ /* 0x000fe20008000f00 */
[----:B------:R-:W-:Y:S06]  /*0460*/  BRA.U !UP2, `(.L_x_8) ;  /* 0x000000010a207547 */ /* 0x000fec000b800000 */
[----:B------:R-:W-:Y:S01]  /*0470*/  UISETP.NE.U32.AND UP1, UPT, UR8, URZ, UPT ;  /* 0x000000ff0800728c */ /* 0x000fe2000bf25070 */
[----:B-----5:R-:W-:Y:S01]  /*0480*/  FSETP.NEU.AND P0, PT, R27, RZ, PT ;  /* 0x000000ff1b00720b */ /* 0x020fe20003f0d000 */
[----:B------:R-:W-:Y:S02]  /*0490*/  USEL UR4, URZ, 0xffffffff, UP0 ;  /* 0xffffffffff047887 */ /* 0x000fe40008000000 */
[----:B------:R-:W-:-:S10]  /*04a0*/  UISETP.NE.AND.EX UP1, UPT, UR9, URZ, UPT, UP1 ;  /* 0x000000ff0900728c */ /* 0x000fd4000bf25310 */
[----:B------:R-:W-:Y:S01]  /*04b0*/  VOTEU.ANY UP0, P0 ;  /* 0x0000000000ff7886 */ /* 0x000fe20000000100 */
[----:B------:R-:W-:-:S04]  /*04c0*/  @!UP1 USEL UR4, URZ, 0xffffffff, UP0 ;  /* 0xffffffffff049887 */ /* 0x000fc80008000000 */
[----:B------:R-:W-:-:S04]  /*04d0*/  ULOP3.LUT UR4, UR4, 0x1, URZ, 0xc0, !UPT ;  /* 0x0000000104047892 */ /* 0x000fc8000f8ec0ff */
[----:B------:R-:W-:-:S11]  /*04e0*/  UISETP.NE.U32.AND UP3, UPT, UR4, 0x1, UPT ;  /* 0x000000010400788c */ /* 0x000fd6000bf65070 */
.L_x_8:
[----:B-1----:R-:W1:Y:S01]  /*04f0*/  SHFL.IDX PT, R2, R46, RZ, 0x1f ;  /* 0x00001fff2e027589 */ /* 0x002e6200000e0000 */
[----:B------:R-:W-:-:S04]  /*0500*/  UISETP.NE.AND UP0, UPT, UR17, 0x2, UPT ;  /* 0x000000021100788c */ /* 0x000fc8000bf05270 */
[----:B------:R-:W-:Y:S01]  /*0510*/  USEL UR40, URZ, 0x1, UP0 ;  /* 0x00000001ff287887 */ /* 0x000fe20008000000 */
[----:B-1----:R-:W-:-:S13]  /*0520*/  ISETP.NE.AND P0, PT, R2, RZ, PT ;  /* 0x000000ff0200720c */ /* 0x002fda0003f05270 */
[----:B------:R-:W-:Y:S05]  /*0530*/  @P0 BRA `(.L_x_9) ;  /* 0x0000000000580947 */ /* 0x000fea0003800000 */
[----:B------:R-:W1:Y:S01]  /*0540*/  S2UR UR4, SR_CgaCtaId ;  /* 0x00000000000479c3 */ /* 0x000e620000008800 */
[----:B------:R-:W-:Y:S01]  /*0550*/  UMOV UR5, 0x400 ;  /* 0x0000040000057882 */ /* 0x000fe20000000000 */
[----:B------:R-:W-:Y:S01]  /*0560*/  UMOV UR8, 0x1 ;  /* 0x0000000100087882 */ /* 0x000fe20000000000 */
[----:B------:R-:W-:Y:S01]  /*0570*/  UMOV UR6, 0x2 ;  /* 0x0000000200067882 */ /* 0x000fe20000000000 */
[----:B------:R-:W-:-:S04]  /*0580*/  UIADD3 UR8, UPT, UPT, -UR8, 0x100000, URZ ;  /* 0x0010000008087890 */ /* 0x000fc8000fffe1ff */
[----:B------:R-:W-:Y:S02]  /*0590*/  USHF.L.U32 UR9, UR8, 0xb, URZ ;  /* 0x0000000b08097899 */ /* 0x000fe400080006ff */
[----:B------:R-:W-:Y:S02]  /*05a0*/  USHF.L.U32 UR8, UR8, 0x1, URZ ;  /* 0x0000000108087899 */ /* 0x000fe400080006ff */
[----:B------:R-:W-:-:S04]  /*05b0*/  UIADD3 UR6, UPT, UPT, -UR6, 0x100000, URZ ;  /* 0x0010000006067890 */ /* 0x000fc8000fffe1ff */
[----:B------:R-:W-:Y:S02]  /*05c0*/  USHF.L.U32 UR7, UR6, 0xb, URZ ;  /* 0x0000000b06077899 */ /* 0x000fe400080006ff */
[----:B------:R-:W-:Y:S01]  /*05d0*/  USHF.L.U32 UR6, UR6, 0x1, URZ ;  /* 0x0000000106067899 */ /* 0x000fe200080006ff */
[----:B------:R-:W-:Y:S01]  /*05e0*/  ELECT P0, URZ, PT ;  /* 0x0000000000ff782f */ /* 0x000fe20003800000 */
[----:B-1----:R-:W-:Y:S01]  /*05f0*/  ULEA UR4, UR4, UR5, 0x18 ;  /* 0x0000000504047291 */ /* 0x002fe2000f8ec0ff */
[----:B------:R-:W1:Y:S11]  /*0600*/  FENCE.VIEW.ASYNC.S ;  /* 0x00000000000073c6 */ /* 0x000e760000000000 */
[----:B-1----:R1:W3:Y:S01]  /*0610*/  SYNCS.EXCH.64 URZ, [UR4], UR8 ;  /* 0x0000000804ff75b2 */ /* 0x0022e20008000100 */
[----:B------:R1:W4:Y:S01]  /*0620*/  SYNCS.EXCH.64 URZ, [UR4+0x20], UR6 ;  /* 0x0000200604ff75b2 */ /* 0x0003220008000100 */
[----:B------:R1:W1:Y:S01]  /*0630*/  SYNCS.EXCH.64 URZ, [UR4+0x8], UR8 ;  /* 0x0000080804ff75b2 */ /* 0x0002620008000100 */
[----:B------:R1:W1:Y:S01]  /*0640*/  SYNCS.EXCH.64 URZ, [UR4+0x28], UR6 ;  /* 0x0000280604ff75b2 */ /* 0x0002620008000100 */
[----:B------:R1:W1:Y:S01]  /*0650*/  SYNCS.EXCH.64 URZ, [UR4+0x10], UR8 ;  /* 0x0000100804ff75b2 */ /* 0x0002620008000100 */
[----:B------:R1:W1:Y:S01]  /*0660*/  SYNCS.EXCH.64 URZ, [UR4+0x30], UR6 ;  /* 0x0000300604ff75b2 */ /* 0x0002620008000100 */
[----:B------:R1:W1:Y:S01]  /*0670*/  SYNCS.EXCH.64 URZ, [UR4+0x18], UR8 ;  /* 0x0000180804ff75b2 */ /* 0x0002620008000100 */
[----:B------:R1:W1:Y:S01]  /*0680*/  SYNCS.EXCH.64 URZ, [UR4+0x38], UR6 ;  /* 0x0000380604ff75b2 */ /* 0x0002620008000100 */
[----:B------:R-:W-:Y:S01]  /*0690*/  NOP ;  /* 0x0000000000007918 */ /* 0x000fe20000000000 */
.L_x_9:
[----:B------:R-:W2:Y:S01]  /*06a0*/  SHFL.IDX PT, R2, R46, RZ, 0x1f ;  /* 0x00001fff2e027589 */ /* 0x000ea200000e0000 */
[----:B------:R-:W-:Y:S01]  /*06b0*/  NOP ;  /* 0x0000000000007918 */ /* 0x000fe20000000000 */
[----:B--2---:R-:W-:-:S13]  /*06c0*/  ISETP.NE.AND P0, PT, R2, 0x1, PT ;  /* 0x000000010200780c */ /* 0x004fda0003f05270 */
[----:B------:R-:W-:Y:S05]  /*06d0*/  @P0 BRA `(.L_x_10) ;  /* 0x0000000000580947 */ /* 0x000fea0003800000 */
[----:B-1----:R-:W1:Y:S01]  /*06e0*/  S2UR UR4, SR_CgaCtaId ;  /* 0x00000000000479c3 */ /* 0x002e620000008800 */
        /* <DEDUP_REMOVED lines=12> */
[----:B-1----:R2:W1:Y:S01]  /*07b0*/  SYNCS.EXCH.64 URZ, [UR4+0x40], UR8 ;  /* 0x0000400804ff75b2 */ /* 0x0024620008000100 */
[----:B------:R2:W1:Y:S01]  /*07c0*/  SYNCS.EXCH.64 URZ, [UR4+0x60], UR6 ;  /* 0x0000600604ff75b2 */ /* 0x0004620008000100 */
[----:B------:R2:W1:Y:S01]  /*07d0*/  SYNCS.EXCH.64 URZ, [UR4+0x48], UR8 ;  /* 0x0000480804ff75b2 */ /* 0x0004620008000100 */
[----:B------:R2:W1:Y:S01]  /*07e0*/  SYNCS.EXCH.64 URZ, [UR4+0x68], UR6 ;  /* 0x0000680604ff75b2 */ /* 0x0004620008000100 */
[----:B------:R2:W1:Y:S01]  /*07f0*/  SYNCS.EXCH.64 URZ, [UR4+0x50], UR8 ;  /* 0x0000500804ff75b2 */ /* 0x0004620008000100 */
[----:B------:R2:W1:Y:S01]  /*0800*/  SYNCS.EXCH.64 URZ, [UR4+0x70], UR6 ;  /* 0x0000700604ff75b2 */ /* 0x0004620008000100 */
[----:B------:R2:W1:Y:S01]  /*0810*/  SYNCS.EXCH.64 URZ, [UR4+0x58], UR8 ;  /* 0x0000580804ff75b2 */ /* 0x0004620008000100 */
[----:B------:R2:W1:Y:S02]  /*0820*/  SYNCS.EXCH.64 URZ, [UR4+0x78], UR6 ;  /* 0x0000780604ff75b2 */ /* 0x0004640008000100 */
[----:B--2---:R-:W-:Y:S01]  /*0830*/  NOP ;  /* 0x0000000000007918 */ /* 0x004fe20000000000 */
.L_x_10:
[----:B------:R-:W2:Y:S01]  /*0840*/  SHFL.IDX PT, R2, R46, RZ, 0x1f ;  /* 0x00001fff2e027589 */ /* 0x000ea200000e0000 */
[----:B------:R-:W-:Y:S01]  /*0850*/  NOP ;  /* 0x0000000000007918 */ /* 0x000fe20000000000 */
[----:B--2---:R-:W-:-:S13]  /*0860*/  ISETP.NE.AND P0, PT, R2, 0x3, PT ;  /* 0x000000030200780c */ /* 0x004fda0003f05270 */
[----:B------:R-:W-:Y:S05]  /*0870*/  @P0 BRA `(.L_x_11) ;  /* 0x0000000000300947 */ /* 0x000fea0003800000 */
[----:B-1----:R-:W1:Y:S01]  /*0880*/  S2UR UR6, SR_CgaCtaId ;  /* 0x00000000000679c3 */ /* 0x002e620000008800 */
[----:B------:R-:W-:Y:S01]  /*0890*/  UMOV UR4, 0x400 ;  /* 0x0000040000047882 */ /* 0x000fe20000000000 */
[----:B------:R-:W-:Y:S01]  /*08a0*/  UMOV UR5, 0x20 ;  /* 0x0000002000057882 */ /* 0x000fe20000000000 */
[----:B------:R-:W-:Y:S01]  /*08b0*/  ELECT P0, URZ, PT ;  /* 0x0000000000ff782f */ /* 0x000fe20003800000 */
[----:B-1----:R-:W-:Y:S02]  /*08c0*/  ULEA UR6, UR6, UR4, 0x18 ;  /* 0x0000000406067291 */ /* 0x002fe4000f8ec0ff */
[----:B------:R-:W-:-:S04]  /*08d0*/  UIADD3 UR4, UPT, UPT, -UR5, 0x100000, URZ ;  /* 0x0010000005047890 */ /* 0x000fc8000fffe1ff */
[----:B------:R-:W-:Y:S02]  /*08e0*/  USHF.L.U32 UR5, UR4, 0xb, URZ ;  /* 0x0000000b04057899 */ /* 0x000fe400080006ff */
[----:B------:R-:W-:Y:S01]  /*08f0*/  USHF.L.U32 UR4, UR4, 0x1, URZ ;  /* 0x0000000104047899 */ /* 0x000fe200080006ff */
[----:B------:R-:W1:Y:S11]  /*0900*/  FENCE.VIEW.ASYNC.S ;  /* 0x00000000000073c6 */ /* 0x000e760000000000 */
[----:B-1----:R2:W1:Y:S01]  /*0910*/  SYNCS.EXCH.64 URZ, [UR6+0x80], UR4 ;  /* 0x0000800406ff75b2 */ /* 0x0024620008000100 */
[----:B------:R2:W1:Y:S02]  /*0920*/  SYNCS.EXCH.64 URZ, [UR6+0x88], UR4 ;  /* 0x0000880406ff75b2 */ /* 0x0004640008000100 */
[----:B--2---:R-:W-:Y:S01]  /*0930*/  NOP ;  /* 0x0000000000007918 */ /* 0x004fe20000000000 */
.L_x_11:
[----:B------:R-:W2:Y:S01]  /*0940*/  SHFL.IDX PT, R2, R46, RZ, 0x1f ;  /* 0x00001fff2e027589 */ /* 0x000ea200000e0000 */
[----:B------:R-:W-:Y:S01]  /*0950*/  NOP ;  /* 0x0000000000007918 */ /* 0x000fe20000000000 */
[----:B--2---:R-:W-:-:S13]  /*0960*/  ISETP.NE.AND P0, PT, R2, 0x4, PT ;  /* 0x000000040200780c */ /* 0x004fda0003f05270 */
[----:B------:R-:W-:Y:S05]  /*0970*/  @P0 BRA `(.L_x_12) ;  /* 0x00000000004c0947 */ /* 0x000fea0003800000 */
[----:B-1----:R-:W1:Y:S01]  /*0980*/  S2UR UR6, SR_CgaCtaId ;  /* 0x00000000000679c3 */ /* 0x002e620000008800 */
[----:B------:R-:W-:Y:S01]  /*0990*/  UMOV UR4, 0x1e0 ;  /* 0x000001e000047882 */ /* 0x000fe20000000000 */
[----:B------:R-:W-:Y:S01]  /*09a0*/  UMOV UR5, 0x400 ;  /* 0x0000040000057882 */ /* 0x000fe20000000000 */
[----:B------:R-:W-:Y:S01]  /*09b0*/  USEL UR4, UR4, 0x1a0, UP3 ;  /* 0x000001a004047887 */ /* 0x000fe20009800000 */
[----:B------:R-:W-:Y:S01]  /*09c0*/  UMOV UR8, 0x1 ;  /* 0x0000000100087882 */ /* 0x000fe20000000000 */
[----:B------:R-:W-:Y:S01]  /*09d0*/  ELECT P0, URZ, PT ;  /* 0x0000000000ff782f */ /* 0x000fe20003800000 */
[----:B------:R-:W-:-:S04]  /*09e0*/  UIADD3 UR8, UPT, UPT, -UR8, 0x100000, URZ ;  /* 0x0010000008087890 */ /* 0x000fc8000fffe1ff */
[----:B------:R-:W-:Y:S02]  /*09f0*/  USHF.L.U32 UR9, UR8, 0xb, URZ ;  /* 0x0000000b08097899 */ /* 0x000fe400080006ff */
[----:B------:R-:W-:Y:S02]  /*0a00*/  USHF.L.U32 UR8, UR8, 0x1, URZ ;  /* 0x0000000108087899 */ /* 0x000fe400080006ff */
[----:B-1----:R-:W-:Y:S02]  /*0a10*/  ULEA UR6, UR6, UR5, 0x18 ;  /* 0x0000000506067291 */ /* 0x002fe4000f8ec0ff */
[----:B------:R-:W-:-:S04]  /*0a20*/  UIADD3 UR4, UPT, UPT, -UR4, 0x100000, URZ ;  /* 0x0010000004047890 */ /* 0x000fc8000fffe1ff */
[----:B------:R-:W-:Y:S02]  /*0a30*/  USHF.L.U32 UR5, UR4, 0xb, URZ ;  /* 0x0000000b04057899 */ /* 0x000fe400080006ff */
[----:B------:R-:W-:Y:S01]  /*0a40*/  USHF.L.U32 UR4, UR4, 0x1, URZ ;  /* 0x0000000104047899 */ /* 0x000fe200080006ff */
[----:B------:R-:W1:Y:S03]  /*0a50*/  FENCE.VIEW.ASYNC.S ;  /* 0x00000000000073c6 */ /* 0x000e660000000000 */
[----:B-1----:R2:W1:Y:S08]  /*0a60*/  SYNCS.EXCH.64 URZ, [UR6+0x90], UR8 ;  /* 0x0000900806ff75b2 */ /* 0x0024700008000100 */
[----:B------:R2:W1:Y:S01]  /*0a70*/  SYNCS.EXCH.64 URZ, [UR6+0xa0], UR4 ;  /* 0x0000a00406ff75b2 */ /* 0x0004620008000100 */
[----:B------:R2:W1:Y:S01]  /*0a80*/  SYNCS.EXCH.64 URZ, [UR6+0x98], UR8 ;  /* 0x0000980806ff75b2 */ /* 0x0004620008000100 */
[----:B------:R2:W1:Y:S02]  /*0a90*/  SYNCS.EXCH.64 URZ, [UR6+0xa8], UR4 ;  /* 0x0000a80406ff75b2 */ /* 0x0004640008000100 */
[----:B--2---:R-:W-:Y:S01]  /*0aa0*/  NOP ;  /* 0x0000000000007918 */ /* 0x004fe20000000000 */
.L_x_12:
        /* <DEDUP_REMOVED lines=26> */
.L_x_13:
[----:B------:R-:W2:Y:S01]  /*0c50*/  SHFL.IDX PT, R2, R46, RZ, 0x1f ;  /* 0x00001fff2e027589 */ /* 0x000ea200000e0000 */
[----:B------:R-:W1:Y:S01]  /*0c60*/  S2UR UR47, SR_CgaCtaId ;  /* 0x00000000002f79c3 */ /* 0x000e620000008800 */
[----:B------:R-:W-:Y:S01]  /*0c70*/  NOP ;  /* 0x0000000000007918 */ /* 0x000fe20000000000 */
[----:B--2---:R-:W-:-:S13]  /*0c80*/  ISETP.NE.AND P0, PT, R2, 0x3, PT ;  /* 0x000000030200780c */ /* 0x004fda0003f05270 */
[----:B-1----:R-:W-:Y:S05]  /*0c90*/  @P0 BRA `(.L_x_14) ;  /* 0x0000000000340947 */ /* 0x002fea0003800000 */
[----:B------:R-:W-:Y:S01]  /*0ca0*/  UMOV UR4, 0x400 ;  /* 0x0000040000047882 */ /* 0x000fe20000000000 */
[----:B------:R-:W-:Y:S01]  /*0cb0*/  UMOV UR6, 0x20 ;  /* 0x0000002000067882 */ /* 0x000fe20000000000 */
[----:B------:R-:W-:Y:S02]  /*0cc0*/  ULEA UR4, UR47, UR4, 0x18 ;  /* 0x000000042f047291 */ /* 0x000fe4000f8ec0ff */
[----:B------:R-:W-:-:S04]  /*0cd0*/  UIADD3 UR6, UPT, UPT, -UR6, 0x100000, URZ ;  /* 0x0010000006067890 */ /* 0x000fc8000fffe1ff */
[----:B------:R-:W-:Y:S02]  /*0ce0*/  USHF.L.U32 UR7, UR6, 0xb, URZ ;  /* 0x0000000b06077899 */ /* 0x000fe400080006ff */
[----:B------:R-:W-:Y:S01]  /*0cf0*/  USHF.L.U32 UR6, UR6, 0x1, URZ ;  /* 0x0000000106067899 */ /* 0x000fe200080006ff */
[----:B------:R-:W-:Y:S01]  /*0d00*/  ELECT P0, URZ, PT ;  /* 0x0000000000ff782f */ /* 0x000fe20003800000 */
[----:B------:R-:W1:Y:S10]  /*0d10*/  FENCE.VIEW.ASYNC.S ;  /* 0x00000000000073c6 */ /* 0x000e740000000000 */
[----:B-1----:R1:W2:Y:S01]  /*0d20*/  SYNCS.EXCH.64 URZ, [UR4+0xf0], UR6 ;  /* 0x0000f00604ff75b2 */ /* 0x0022a20008000100 */
[----:B------:R1:W1:Y:S01]  /*0d30*/  SYNCS.EXCH.64 URZ, [UR4+0x100], UR6 ;  /* 0x0001000604ff75b2 */ /* 0x0002620008000100 */
[----:B------:R1:W1:Y:S01]  /*0d40*/  SYNCS.EXCH.64 URZ, [UR4+0xf8], UR6 ;  /* 0x0000f80604ff75b2 */ /* 0x0002620008000100 */
[----:B------:R1:W1:Y:S01]  /*0d50*/  SYNCS.EXCH.64 URZ, [UR4+0x108], UR6 ;  /* 0x0001080604ff75b2 */ /* 0x0002620008000100 */
[----:B------:R-:W-:Y:S01]  /*0d60*/  NOP ;  /* 0x0000000000007918 */ /* 0x000fe20000000000 */
.L_x_14:
[----:B-1----:R-:W1:Y:S01]  /*0d70*/  LDCU UR4, c[0x0][0x36c] ;  /* 0x00006d80ff0477ac */ /* 0x002e620008000800 */
[----:B------:R-:W-:Y:S01]  /*0d80*/  ISETP.NE.OR P3, PT, R0, 0x2, !P3 ;  /* 0x000000020000780c */ /* 0x000fe20005f65670 */
[----:B------:R-:W-:Y:S01]  /*0d90*/  NOP ;  /* 0x0000000000007918 */ /* 0x000fe20000000000 */
[----:B------:R-:W-:Y:S01]  /*0da0*/  LOP3.LUT R0, R56, 0x1f, RZ, 0xc0, !PT ;  /* 0x0000001f38007812 */ /* 0x000fe200078ec0ff */
[----:B------:R-:W-:Y:S02]  /*0db0*/  UISETP.NE.AND UP4, UPT, UR17, URZ, UPT ;  /* 0x000000ff1100728c */ /* 0x000fe4000bf85270 */
[----:B-1----:R-:W-:-:S09]  /*0dc0*/  UISETP.EQ.U32.AND UP5, UPT, UR4, 0x1, UPT ;  /* 0x000000010400788c */ /* 0x002fd2000bfa2070 */
[----:B------:R-:W-:Y:S05]  /*0dd0*/  BRA.U !UP5, `(.L_x_15) ;  /* 0x000000010d087547 */ /* 0x000fea000b800000 */
[----:B--234-:R-:W-:Y:S01]  /*0de0*/  UCGABAR_ARV ;  /* 0x00000000000079c7 */ /* 0x01cfe20008000000 */
[----:B------:R-:W-:Y:S05]  /*0df0*/  BRA `(.L_x_16) ;  /* 0x0000000000047947 */ /* 0x000fea0003800000 */
.L_x_15:
[----:B--234-:R-:W-:Y:S01]  /*0e00*/  NOP ;  /* 0x0000000000007918 */ /* 0x01cfe20000000000 */
.L_x_16:
[----:B------:R-:W1:Y:S01]  /*0e10*/  S2UR UR7, SR_CTAID.X ;  /* 0x00000000000779c3 */ /* 0x000e620000002500 */
[----:B------:R-:W-:-:S05]  /*0e20*/  CS2R.32 R47, SR_CgaSize ;  /* 0x00000000002f7805 */ /* 0x000fca0000008a00 */
[----:B------:R-:W-:-:S05]  /*0e30*/  IMAD R47, R47, -0xa0, RZ ;  /* 0xffffff602f2f7824 */ /* 0x000fca00078e02ff */
[----:B------:R-:W-:-:S14]  /*0e40*/  R2UR UR5, R47 ;  /* 0x000000002f0572ca */ /* 0x000fdc00000e0000 */
[----:B------:R-:W2:Y:S01]  /*0e50*/  LDCU UR5, c[0x0][UR5+0x2b0] ;  /* 0x00005600050577ac */ /* 0x000ea20008000800 */
[----:B------:R-:W-:-:S05]  /*0e60*/  CS2R.32 R47, SR_CgaSize ;  /* 0x00000000002f7805 */ /* 0x000fca0000008a00 */
[----:B------:R-:W-:-:S05]  /*0e70*/  IMAD R47, R47, -0xa0, RZ ;  /* 0xffffff602f2f7824 */ /* 0x000fca00078e02ff */
[----:B------:R-:W-:-:S14]  /*0e80*/  R2UR UR4, R47 ;  /* 0x000000002f0472ca */ /* 0x000fdc00000e0000 */
[----:B------:R-:W3:Y:S01]  /*0e90*/  LDCU UR4, c[0x0][UR4+0x2b4] ;  /* 0x00005680040477ac */ /* 0x000ee20008000800 */
[----:B------:R-:W4:Y:S01]  /*0ea0*/  S2UR UR8, SR_CTAID.Y ;  /* 0x00000000000879c3 */ /* 0x000f220000002600 */
[----:B------:R-:W-:-:S05]  /*0eb0*/  CS2R.32 R47, SR_CgaSize ;  /* 0x00000000002f7805 */ /* 0x000fca0000008a00 */
[----:B------:R-:W-:-:S05]  /*0ec0*/  IMAD R47, R47, -0xa0, RZ ;  /* 0xffffff602f2f7824 */ /* 0x000fca00078e02ff */
[----:B------:R-:W-:-:S14]  /*0ed0*/  R2UR UR9, R47 ;  /* 0x000000002f0972ca */ /* 0x000fdc00000e0000 */
[----:B------:R-:W3:Y:S01]  /*0ee0*/  LDCU UR9, c[0x0][UR9+0x2a0] ;  /* 0x00005400090977ac */ /* 0x000ee20008000800 */
[----:B------:R-:W3:Y:S01]  /*0ef0*/  LDCU UR21, c[0x0][0xb24] ;  /* 0x00016480ff1577ac */ /* 0x000ee20008000800 */
[----:B------:R-:W1:Y:S01]  /*0f00*/  S2UR UR36, SR_CTAID.Z ;  /* 0x00000000002479c3 */ /* 0x000e620000002700 */
[----:B------:R-:W-:-:S05]  /*0f10*/  CS2R.32 R47, SR_CgaSize ;  /* 0x00000000002f7805 */ /* 0x000fca0000008a00 */
[----:B------:R-:W-:-:S05]  /*0f20*/  IMAD R47, R47, -0xa0, RZ ;  /* 0xffffff602f2f7824 */ /* 0x000fca00078e02ff */
[----:B------:R-:W-:-:S14]  /*0f30*/  R2UR UR63, R47 ;  /* 0x000000002f3f72ca */ /* 0x000fdc00000e0000 */
[----:B------:R-:W3:Y:S01]  /*0f40*/  LDCU UR63, c[0x0][UR63+0x2a4] ;  /* 0x000054803f3f77ac */ /* 0x000ee20008000800 */
[----:B------:R-:W3:Y:S01]  /*0f50*/  LDCU UR42, c[0x0][0xb24] ;  /* 0x00016480ff2a77ac */ /* 0x000ee20008000800 */
[----:B-1----:R-:W-:Y:S01]  /*0f60*/  I2FP.F32.U32 R3, UR7 ;  /* 0x0000000700037c45 */ /* 0x002fe20008201000 */
[----:B------:R-:W1:Y:S04]  /*0f70*/  LDCU UR28, c[0x0][0xb30] ;  /* 0x00016600ff1c77ac */ /* 0x000e680008000800 */
[----:B--2---:R-:W-:Y:S01]  /*0f80*/  FMUL R3, R3, UR5 ;  /* 0x0000000503037c20 */ /* 0x004fe20008400000 */
[----:B------:R-:W-:Y:S01]  /*0f90*/  USHF.L.U32 UR26, UR47, 0xb, URZ ;  /* 0x0000000b2f1a7899 */ /* 0x000fe200080006ff */
[----:B----4-:R-:W-:Y:S01]  /*0fa0*/  I2FP.F32.U32 R2, UR8 ;  /* 0x0000000800027c45 */ /* 0x010fe20008201000 */
[----:B---3--:R-:W-:-:S03]  /*0fb0*/  UISETP.GE.AND UP2, UPT, UR21, 0x1, UPT ;  /* 0x000000011500788c */ /* 0x008fc6000bf46270 */
[----:B------:R-:W2:Y:S01]  /*0fc0*/  F2I.U32.TRUNC.NTZ R3, R3 ;  /* 0x0000000300037305 */ /* 0x000ea2000020f000 */
[----:B------:R-:W-:Y:S01]  /*0fd0*/  UMOV UR16, UR7 ;  /* 0x0000000700107c82 */ /* 0x000fe20008000000 */
[----:B------:R-:W-:Y:S01]  /*0fe0*/  FMUL R2, R2, UR4 ;  /* 0x0000000402027c20 */ /* 0x000fe20008400000 */
[----:B------:R-:W-:-:S05]  /*0ff0*/  UMOV UR20, UR8 ;  /* 0x0000000800147c82 */ /* 0x000fca0008000000 */
[----:B------:R-:W3:Y:S01]  /*1000*/  F2I.U32.TRUNC.NTZ R2, R2 ;  /* 0x0000000200027305 */ /* 0x000ee2000020f000 */
[----:B--2---:R-:W-:Y:S02]  /*1010*/  R2UR UR4, R3 ;  /* 0x00000000030472ca */ /* 0x004fe400000e0000 */
[----:B---3--:R-:W-:Y:S02]  /*1020*/  R2UR UR6, R2 ;  /* 0x00000000020672ca */ /* 0x008fe400000e0000 */
[----:B------:R-:W-:-:S09]  /*1030*/  PRMT R2, RZ, 0x7610, R2 ;  /* 0x00007610ff027816 */ /* 0x000fd20000000002 */
[----:B------:R-:W-:-:S04]  /*1040*/  UIADD3 UR5, UPT, UPT, -UR4, URZ, URZ ;  /* 0x000000ff04057290 */ /* 0x000fc8000fffe1ff */
[----:B------:R-:W-:Y:S02]  /*1050*/  UIMAD UR5, UR9, UR5, UR7 ;  /* 0x00000005090572a4 */ /* 0x000fe4000f8e0207 */
[----:B------:R-:W-:-:S04]  /*1060*/  UIADD3 UR4, UPT, UPT, -UR6, URZ, URZ ;  /* 0x000000ff06047290 */ /* 0x000fc8000fffe1ff */
[----:B------:R-:W-:Y:S01]  /*1070*/  IMAD.U32 R47, RZ, RZ, UR5 ;  /* 0x00000005ff2f7e24 */ /* 0x000fe2000f8e00ff */
[----:B------:R-:W-:Y:S01]  /*1080*/  UIMAD UR63, UR63, UR4, UR8 ;  /* 0x000000043f3f72a4 */ /* 0x000fe2000f8e0208 */
[----:B-1----:R-:W-:Y:S11]  /*1090*/  BRA.U UP4, `(.L_x_17) ;  /* 0x0000000104287547 */ /* 0x002ff6000b800000 */
[----:B------:R-:W-:Y:S01]  /*10a0*/  R2UR UR4, R47 ;  /* 0x000000002f0472ca */ /* 0x000fe200000e0000 */
[----:B------:R-:W-:Y:S02]  /*10b0*/  UISETP.NE.AND UP0, UPT, UR63, URZ, UPT ;  /* 0x000000ff3f00728c */ /* 0x000fe4000bf05270 */
[----:B------:R-:W-:-:S10]  /*10c0*/  UISETP.NE.AND UP1, UPT, UR63, 0x1, UPT ;  /* 0x000000013f00788c */ /* 0x000fd4000bf25270 */
[----:B------:R-:W-:-:S04]  /*10d0*/  UISETP.EQ.OR UP0, UPT, UR4, URZ, !UP0 ;  /* 0x000000ff0400728c */ /* 0x000fc8000c702670 */
[----:B------:R-:W-:Y:S02]  /*10e0*/  USEL UR5, URZ, 0x1, !UP0 ;  /* 0x00000001ff057887 */ /* 0x000fe4000c000000 */
[----:B------:R-:W-:Y:S02]  /*10f0*/  UISETP.NE.AND UP0, UPT, UR4, URZ, UPT ;  /* 0x000000ff0400728c */ /* 0x000fe4000bf05270 */
[----:B------:R-:W-:-:S04]  /*1100*/  USEL UR4, URZ, 0x2, UP1 ;  /* 0x00000002ff047887 */ /* 0x000fc80008800000 */
[----:B------:R-:W-:-:S04]  /*1110*/  USEL UR4, UR4, 0x2, UP0 ;  /* 0x0000000204047887 */ /* 0x000fc80008000000 */
[----:B------:R-:W-:-:S06]  /*1120*/  UIADD3 UR4, UPT, UPT, UR5, UR4, URZ ;  /* 0x0000000405047290 */ /* 0x000fcc000fffe0ff */
[----:B------:R-:W-:Y:S02]  /*1130*/  MOV R2, UR4 ;  /* 0x0000000400027c02 */ /* 0x000fe40008000f00 */
.L_x_17:
[----:B------:R-:W-:Y:S05]  /*1140*/  BRA.U !UP2, `(.L_x_18) ;  /* 0x000000010ad47547 */ /* 0x000fea000b800000 */
[----:B------:R-:W1:Y:S01]  /*1150*/  LDCU.128 UR12, c[0x0][0xb10] ;  /* 0x00016200ff0c77ac */ /* 0x000e620008000c00 */
[----:B------:R-:W2:Y:S01]  /*1160*/  LDCU UR6, c[0x0][0x370] ;  /* 0x00006e00ff0677ac */ /* 0x000ea20008000800 */
[----:B------:R-:W3:Y:S01]  /*1170*/  LDCU UR5, c[0x0][0x374] ;  /* 0x00006e80ff0577ac */ /* 0x000ee20008000800 */
[----:B------:R-:W4:Y:S01]  /*1180*/  LDCU UR27, c[0x0][0xb0c] ;  /* 0x00016180ff1b77ac */ /* 0x000f220008000800 */
[----:B------:R-:W4:Y:S01]  /*1190*/  LDCU UR4, c[0x0][0xb20] ;  /* 0x00016400ff0477ac */ /* 0x000f220008000800 */
[----:B------:R-:W4:Y:S01]  /*11a0*/  LDCU.64 UR8, c[0x0][0xb28] ;  /* 0x00016500ff0877ac */ /* 0x000f220008000a00 */
[----:B-1----:R-:W-:Y:S02]  /*11b0*/  UISETP.NE.AND UP0, UPT, UR14, 0x1, UPT ;  /* 0x000000010e00788c */ /* 0x002fe4000bf05270 */
[----:B---3--:R-:W-:Y:S02]  /*11c0*/  UIMAD.WIDE.U32 UR10, UR5, UR15, URZ ;  /* 0x0000000f050a72a5 */ /* 0x008fe4000f8e00ff */
[----:B--2---:R-:W-:-:S02]  /*11d0*/  UIMAD.WIDE.U32 UR22, UR6, UR12, URZ ;  /* 0x0000000c061672a5 */ /* 0x004fc4000f8e00ff */
[----:B----4-:R-:W-:Y:S02]  /*11e0*/  UISETP.NE.AND UP1, UPT, UR27, 0x1, UPT ;  /* 0x000000011b00788c */ /* 0x010fe4000bf25270 */
[----:B------:R-:W-:Y:S01]  /*11f0*/  UISETP.NE.AND UP2, UPT, UR21, 0x1, UPT ;  /* 0x000000011500788c */ /* 0x000fe2000bf45270 */
[----:B------:R-:W-:Y:S02]  /*1200*/  UMOV UR10, UR11 ;  /* 0x0000000b000a7c82 */ /* 0x000fe40008000000 */
[----:B------:R-:W-:Y:S01]  /*1210*/  UMOV UR22, UR23 ;  /* 0x0000001700167c82 */ /* 0x000fe20008000000 */
[----:B------:R-:W-:Y:S02]  /*1220*/  @UP0 USHF.R.U32.HI UR5, URZ, UR4, UR10 ;  /* 0x00000004ff050299 */ /* 0x000fe4000801160a */
[----:B------:R-:W-:Y:S02]  /*1230*/  UIMAD.WIDE.U32 UR24, UR20, UR15, URZ ;  /* 0x0000000f141872a5 */ /* 0x000fe4000f8e00ff */
[----:B------:R-:W-:-:S02]  /*1240*/  UIMAD.WIDE.U32 UR10, UR5, UR8, URZ ;  /* 0x00000008050a72a5 */ /* 0x000fc4000f8e00ff */
[----:B------:R-:W-:Y:S02]  /*1250*/  @UP1 USHF.R.U32.HI UR6, URZ, UR13, UR22 ;  /* 0x0000000dff061299 */ /* 0x000fe40008011616 */
[----:B------:R-:W-:Y:S02]  /*1260*/  UIMAD.WIDE.U32 UR18, UR16, UR12, URZ ;  /* 0x0000000c101272a5 */ /* 0x000fe4000f8e00ff */
[----:B------:R-:W-:Y:S01]  /*1270*/  UIMAD.WIDE.U32 UR22, UR6, UR8, URZ ;  /* 0x00000008061672a5 */ /* 0x000fe2000f8e00ff */
[----:B------:R-:W-:Y:S01]  /*1280*/  UMOV UR24, UR25 ;  /* 0x0000001900187c82 */ /* 0x000fe20008000000 */
[----:B------:R-:W-:Y:S01]  /*1290*/  UMOV UR10, UR11 ;  /* 0x0000000b000a7c82 */ /* 0x000fe20008000000 */
[----:B------:R-:W-:Y:S02]  /*12a0*/  USHF.R.U32.HI UR24, URZ, UR4, UR24 ;  /* 0x00000004ff187299 */ /* 0x000fe40008011618 */
[----:B------:R-:W-:Y:S02]  /*12b0*/  @UP2 USHF.R.U32.HI UR5, URZ, UR9, UR10 ;  /* 0x00000009ff052299 */ /* 0x000fe4000801160a */
[----:B------:R-:W-:Y:S01]  /*12c0*/  UMOV UR7, UR23 ;  /* 0x0000001700077c82 */ /* 0x000fe20008000000 */
[----:B------:R-:W-:Y:S01]  /*12d0*/  UMOV UR18, UR19 ;  /* 0x0000001300127c82 */ /* 0x000fe20008000000 */
[----:B------:R-:W-:-:S02]  /*12e0*/  @UP2 USHF.R.U32.HI UR6, URZ, UR9, UR7 ;  /* 0x00000009ff062299 */ /* 0x000fc40008011607 */
[----:B------:R-:W-:Y:S02]  /*12f0*/  USHF.R.U32.HI UR13, URZ, UR13, UR18 ;  /* 0x0000000dff0d7299 */ /* 0x000fe40008011612 */
[----:B------:R-:W-:Y:S02]  /*1300*/  USEL UR4, UR20, UR24, !UP0 ;  /* 0x0000001814047287 */ /* 0x000fe4000c000000 */
[----:B------:R-:W-:Y:S02]  /*1310*/  UIMAD UR7, UR5, UR21, URZ ;  /* 0x00000015050772a4 */ /* 0x000fe4000f8e02ff */
[----:B------:R-:W-:Y:S02]  /*1320*/  USEL UR5, UR16, UR13, !UP1 ;  /* 0x0000000d10057287 */ /* 0x000fe4000c800000 */
[----:B------:R-:W-:Y:S02]  /*1330*/  UIMAD UR12, UR6, UR21, URZ ;  /* 0x00000015060c72a4 */ /* 0x000fe4000f8e02ff */
[----:B------:R-:W-:-:S02]  /*1340*/  UISETP.GE.AND UP0, UPT, UR4, UR7, UPT ;  /* 0x000000070400728c */ /* 0x000fc4000bf06270 */
[----:B------:R-:W-:Y:S02]  /*1350*/  UIMAD.WIDE.U32 UR10, UR4, UR8, URZ ;  /* 0x00000008040a72a5 */ /* 0x000fe4000f8e00ff */
[----:B------:R-:W-:Y:S02]  /*1360*/  UISETP.GE.OR UP0, UPT, UR5, UR12, UP0 ;  /* 0x0000000c0500728c */ /* 0x000fe40008706670 */
[----:B------:R-:W-:Y:S02]  /*1370*/  UIMAD.WIDE.U32 UR12, UR5, UR8, URZ ;  /* 0x00000008050c72a5 */ /* 0x000fe4000f8e00ff */
[----:B------:R-:W-:Y:S01]  /*1380*/  UIADD3 UR10, UPT, UPT, -UR4, URZ, URZ ;  /* 0x000000ff040a7290 */ /* 0x000fe2000fffe1ff */
[----:B------:R-:W-:Y:S01]  /*1390*/  UMOV UR8, UR11 ;  /* 0x0000000b00087c82 */ /* 0x000fe20008000000 */
[----:B------:R-:W-:Y:S02]  /*13a0*/  UIADD3 UR11, UPT, UPT, -UR5, URZ, URZ ;  /* 0x000000ff050b7290 */ /* 0x000fe4000fffe1ff */
[----:B------:R-:W-:-:S03]  /*13b0*/  USHF.R.U32.HI UR8, URZ, UR9, UR8 ;  /* 0x00000009ff087299 */ /* 0x000fc60008011608 */
[----:B------:R-:W-:Y:S01]  /*13c0*/  @!UP0 UMOV UR7, UR13 ;  /* 0x0000000d00078c82 */ /* 0x000fe20008000000 */
[----:B------:R-:W-:Y:S02]  /*13d0*/  UIMAD UR20, UR14, UR10, UR20 ;  /* 0x0000000a0e1472a4 */ /* 0x000fe4000f8e0214 */
[----:B------:R-:W-:Y:S02]  /*13e0*/  USEL UR8, UR4, UR8, !UP2 ;  /* 0x0000000804087287 */ /* 0x000fe4000d000000 */
[----:B------:R-:W-:Y:S02]  /*13f0*/  @!UP0 USHF.R.U32.HI UR7, URZ, UR9, UR7 ;  /* 0x00000009ff078299 */ /* 0x000fe40008011607 */
[----:B------:R-:W-:Y:S02]  /*1400*/  UIADD3 UR9, UPT, UPT, -UR8, URZ, URZ ;  /* 0x000000ff08097290 */ /* 0x000fe4000fffe1ff */
[----:B------:R-:W-:Y:S02]  /*1410*/  @!UP0 USEL UR7, UR5, UR7, !UP2 ;  /* 0x0000000705078287 */ /* 0x000fe4000d000000 */
[----:B------:R-:W-:-:S02]  /*1420*/  UIMAD UR9, UR21, UR9, UR4 ;  /* 0x00000009150972a4 */ /* 0x000fc4000f8e0204 */
[----:B------:R-:W-:Y:S02]  /*1430*/  @!UP0 UIADD3 UR8, UPT, UPT, UR8, -UR7, URZ ;  /* 0x8000000708088290 */ /* 0x000fe4000fffe0ff */
[----:B------:R-:W-:Y:S02]  /*1440*/  @!UP0 UIMAD UR6, UR9, UR6, UR7 ;  /* 0x00000006090682a4 */ /* 0x000fe4000f8e0207 */
[----:B------:R-:W-:Y:S02]  /*1450*/  @!UP0 UIMAD UR4, UR8, UR21, UR5 ;  /* 0x00000015080482a4 */ /* 0x000fe4000f8e0205 */
[----:B------:R-:W-:Y:S02]  /*1460*/  UIMAD UR16, UR27, UR11, UR16 ;  /* 0x0000000b1b1072a4 */ /* 0x000fe4000f8e0210 */
[----:B------:R-:W-:Y:S01]  /*1470*/  UIMAD UR20, UR4, UR14, UR20 ;  /* 0x0000000e041472a4 */ /* 0x000fe2000f8e0214 */
[----:B------:R-:W-:Y:S02]  /*1480*/  @!UP0 UMOV UR5, UR6 ;  /* 0x0000000600058c82 */ /* 0x000fe40008000000 */
[----:B------:R-:W-:-:S12]  /*1490*/  UIMAD UR16, UR5, UR27, UR16 ;  /* 0x0000001b051072a4 */ /* 0x000fd8000f8e0210 */
.L_x_18:
[----:B------:R-:W-:Y:S02]  /*14a0*/  UISETP.NE.AND UP1, UPT, UR28, 0x1, UPT ;  /* 0x000000011c00788c */ /* 0x000fe4000bf25270 */
[----:B------:R-:W-:Y:S02]  /*14b0*/  UISETP.NE.AND UP0, UPT, UR17, 0x2, UPT ;  /* 0x000000021100788c */ /* 0x000fe4000bf05270 */
[----:B------:R-:W-:-:S05]  /*14c0*/  ULOP3.LUT UR23, UR26, 0x800, URZ, 0xc0, !UPT ;  /* 0x000008001a177892 */ /* 0x000fca000f8ec0ff */
[----:B------:R-:W-:Y:S07]  /*14d0*/  BRA.U UP1, `(.L_x_19) ;  /* 0x0000000101447547 */ /* 0x000fee000b800000 */
[----:B------:R-:W1:Y:S01]  /*14e0*/  LDCU.128 UR8, c[0x0][0xb10] ;  /* 0x00016200ff0877ac */ /* 0x000e620008000c00 */
[----:B------:R-:W2:Y:S01]  /*14f0*/  LDCU UR12, c[0x0][0xb0c] ;  /* 0x00016180ff0c77ac */ /* 0x000ea20008000800 */
[----:B------:R-:W3:Y:S01]  /*1500*/  LDCU UR13, c[0x0][0xb20] ;  /* 0x00016400ff0d77ac */ /* 0x000ee20008000800 */
[----:B-1----:R-:W-:Y:S02]  /*1510*/  UIMAD.WIDE.U32 UR6, UR16, UR8, URZ ;  /* 0x00000008100672a5 */ /* 0x002fe4000f8e00ff */
[----:B------:R-:W-:Y:S02]  /*1520*/  UIMAD.WIDE.U32 UR4, UR20, UR11, URZ ;  /* 0x0000000b140472a5 */ /* 0x000fe4000f8e00ff */
[----:B--2---:R-:W-:Y:S02]  /*1530*/  UISETP.NE.AND UP2, UPT, UR12, 0x1, UPT ;  /* 0x000000010c00788c */ /* 0x004fe4000bf45270 */
[----:B------:R-:W-:Y:S01]  /*1540*/  UISETP.NE.AND UP1, UPT, UR10, 0x1, UPT ;  /* 0x000000010a00788c */ /* 0x000fe2000bf25270 */
[----:B------:R-:W-:-:S02]  /*1550*/  UMOV UR6, UR7 ;  /* 0x0000000700067c82 */ /* 0x000fc40008000000 */
[----:B------:R-:W-:Y:S01]  /*1560*/  UMOV UR4, UR5 ;  /* 0x0000000500047c82 */ /* 0x000fe20008000000 */
[----:B------:R-:W-:Y:S02]  /*1570*/  USHF.R.U32.HI UR6, URZ, UR9, UR6 ;  /* 0x00000009ff067299 */ /* 0x000fe40008011606 */
[----:B---3--:R-:W-:Y:S02]  /*1580*/  USHF.R.U32.HI UR4, URZ, UR13, UR4 ;  /* 0x0000000dff047299 */ /* 0x008fe40008011604 */
[----:B------:R-:W-:Y:S02]  /*1590*/  USEL UR5, UR16, UR6, !UP2 ;  /* 0x0000000610057287 */ /* 0x000fe4000d000000 */
[----:B------:R-:W-:-:S04]  /*15a0*/  USEL UR4, UR20, UR4, !UP1 ;  /* 0x0000000414047287 */ /* 0x000fc8000c800000 */
[----:B------:R-:W-:Y:S02]  /*15b0*/  UIADD3 UR6, UPT, UPT, UR5, -UR4, URZ ;  /* 0x8000000405067290 */ /* 0x000fe4000fffe0ff */
[----:B------:R-:W-:Y:S02]  /*15c0*/  UIADD3 UR4, UPT, UPT, -UR5, UR4, URZ ;  /* 0x0000000405047290 */ /* 0x000fe4000fffe1ff */
[----:B------:R-:W-:Y:S02]  /*15d0*/  UIMAD UR20, UR6, UR10, UR20 ;  /* 0x0000000a061472a4 */ /* 0x000fe4000f8e0214 */
[----:B------:R-:W-:-:S12]  /*15e0*/  UIMAD UR16, UR4, UR12, UR16 ;  /* 0x0000000c041072a4 */ /* 0x000fd8000f8e0210 */
.L_x_19:
[----:B------:R-:W-:Y:S05]  /*15f0*/  BRA.U !UP5, `(.L_x_20) ;  /* 0x000000010d0c7547 */ /* 0x000fea000b800000 */
[----:B------:R-:W-:Y:S01]  /*1600*/  UCGABAR_WAIT ;  /* 0x0000000000007dc7 */ /* 0x000fe20008000000 */
[----:B------:R-:W-:Y:S01]  /*1610*/  CCTL.IVALL ;  /* 0x00000000ff00798f */ /* 0x000fe20002000000 */
[----:B------:R-:W-:Y:S05]  /*1620*/  BRA `(.L_x_21) ;  /* 0x0000000000047947 */ /* 0x000fea0003800000 */
.L_x_20:
[----:B------:R-:W-:Y:S06]  /*1630*/  BAR.SYNC.DEFER_BLOCKING 0x0 ;  /* 0x0000000000007b1d */ /* 0x000fec0000010000 */
.L_x_21:
[----:B------:R-:W-:Y:S05]  /*1640*/  BRA.U UP0, `(.L_x_22) ;  /* 0x0000001500207547 */ /* 0x000fea000b800000 */
[----:B------:R-:W1:Y:S01]  /*1650*/  LDCU UR6, c[0x0][0x38c] ;  /* 0x00007180ff0677ac */ /* 0x000e620008000800 */
[----:B------:R-:W-:Y:S01]  /*1660*/  PLOP3.LUT P1, PT, PT, PT, UP3, 0x80, 0x8 ;  /* 0x000000000008781c */ /* 0x000fe20003f2f038 */
[----:B------:R-:W-:Y:S01]  /*1670*/  IMAD.MOV.U32 R12, RZ, RZ, 0x1 ;  /* 0x00000001ff0c7424 */ /* 0x000fe200078e00ff */
[----:B------:R-:W-:Y:S01]  /*1680*/  ISETP.EQ.OR P2, PT, R0, RZ, P3 ;  /* 0x000000ff0000720c */ /* 0x000fe20001f42670 */
[----:B------:R-:W-:Y:S01]  /*1690*/  UISETP.NE.AND UP1, UPT, UR17, URZ, UPT ;  /* 0x000000ff1100728c */ /* 0x000fe2000bf25270 */
[----:B------:R-:W-:Y:S02]  /*16a0*/  PLOP3.LUT P1, PT, P1, PT, PT, 0x8, 0x80 ;  /* 0x000000000080781c */ /* 0x000fe40000f2e170 */
[----:B------:R-:W-:Y:S01]  /*16b0*/  CS2R R10, SRZ ;  /* 0x00000000000a7805 */ /* 0x000fe2000001ff00 */
[----:B------:R-:W-:Y:S01]  /*16c0*/  IMAD.MOV.U32 R9, RZ, RZ, RZ ;  /* 0x000000ffff097224 */ /* 0x000fe200078e00ff */
[----:B------:R-:W2:Y:S01]  /*16d0*/  LDCU UR43, c[0x0][0x370] ;  /* 0x00006e00ff2b77ac */ /* 0x000ea20008000800 */
[----:B------:R-:W-:Y:S01]  /*16e0*/  IMAD.MOV.U32 R8, RZ, RZ, 0x1 ;  /* 0x00000001ff087424 */ /* 0x000fe200078e00ff */
[----:B------:R-:W3:Y:S01]  /*16f0*/  LDCU.64 UR38, c[0x0][0x348] ;  /* 0x00006900ff2677ac */ /* 0x000ee20008000a00 */
[----:B------:R-:W-:-:S02]  /*1700*/  USHF.R.U32.HI UR48, URZ, 0x6, UR23 ;  /* 0x00000006ff307899 */ /* 0x000fc40008011617 */
[----:B-1----:R-:W-:Y:S02]  /*1710*/  UIADD3 UR5, UPT, UPT, UR6, 0x7f, URZ ;  /* 0x0000007f06057890 */ /* 0x002fe4000fffe0ff */
[----:B------:R-:W-:Y:S02]  /*1720*/  UIADD3 UR49, UPT, UPT, UR6, 0xfe, URZ ;  /* 0x000000fe06317890 */ /* 0x000fe4000fffe0ff */
[----:B------:R-:W-:Y:S01]  /*1730*/  USHF.R.S32.HI UR4, URZ, 0x1f, UR5 ;  /* 0x0000001fff047899 */ /* 0x000fe20008011405 */
[----:B------:R-:W1:Y:S03]  /*1740*/  LDCU UR41, c[0x0][0x374] ;  /* 0x00006e80ff2977ac */ /* 0x000e660008000800 */
[----:B------:R-:W-:Y:S02]  /*1750*/  ULEA.HI UR4, UR4, UR5, URZ, 0x7 ;  /* 0x0000000504047291 */ /* 0x000fe4000f8f38ff */
[----:B------:R-:W-:-:S02]  /*1760*/  USEL UR29, UR40, 0x2, UP1 ;  /* 0x00000002281d7887 */ /* 0x000fc40008800000 */
[----:B------:R-:W-:Y:S02]  /*1770*/  USHF.R.S32.HI UR45, URZ, 0x7, UR4 ;  /* 0x00000007ff2d7899 */ /* 0x000fe40008011404 */
[----:B------:R-:W-:Y:S02]  /*1780*/  UIADD3 UR4, UPT, UPT, UR6, -0x1, URZ ;  /* 0xffffffff06047890 */ /* 0x000fe4000fffe0ff */
[----:B------:R-:W-:Y:S02]  /*1790*/  UISETP.LT.U32.AND UP0, UPT, UR45, 0x4, UPT ;  /* 0x000000042d00788c */ /* 0x000fe4000bf01070 */
[----:B------:R-:W-:Y:S02]  /*17a0*/  UISETP.GE.U32.AND UP2, UPT, UR4, -0xff, UPT ;  /* 0xffffff010400788c */ /* 0x000fe4000bf46070 */
[----:B------:R-:W-:Y:S01]  /*17b0*/  USEL UR44, UR45, 0x4, UP0 ;  /* 0x000000042d2c7887 */ /* 0x000fe20008000000 */
[----:B------:R-:W-:-:S03]  /*17c0*/  UMOV UR21, URZ ;  /* 0x000000ff00157c82 */ /* 0x000fc60008000000 */
[----:B------:R-:W-:Y:S02]  /*17d0*/  UIADD3 UR22, UPT, UPT, UR44, -0x1, URZ ;  /* 0xffffffff2c167890 */ /* 0x000fe4000fffe0ff */
[----:B------:R-:W-:-:S03]  /*17e0*/  UIADD3 UR46, UPT, UPT, UR45, -UR44, URZ ;  /* 0x8000002c2d2e7290 */ /* 0x000fc6000fffe0ff */
[----:B------:R-:W-:-:S04]  /*17f0*/  @UP2 UIADD3 UR22, UPT, UPT, UR44, URZ, URZ ;  /* 0x000000ff2c162290 */ /* 0x000fc8000fffe0ff */
[----:B-123--:R-:W-:-:S12]  /*1800*/  UIADD3 UR22, UPT, UPT, UR22, 0x1, URZ ;  /* 0x0000000116167890 */ /* 0x00efd8000fffe0ff */
.L_x_42:
[----:B------:R-:W-:Y:S01]  /*1810*/  UISETP.NE.AND UP0, UPT, UR47, URZ, UPT ;  /* 0x000000ff2f00728c */ /* 0x000fe2000bf05270 */
[----:B------:R-:W1:Y:S08]  /*1820*/  S2UR UR47, SR_CgaCtaId ;  /* 0x00000000002f79c3 */ /* 0x000e700000008800 */
[----:B------:R-:W-:Y:S05]  /*1830*/  BRA.U UP0, `(.L_x_23) ;  /* 0x0000000100347547 */ /* 0x000fea000b800000 */
[----:B------:R-:W2:Y:S01]  /*1840*/  S2R R0, SR_CgaCtaId ;  /* 0x0000000000007919 */ /* 0x000ea20000008800 */
[----:B------:R-:W-:-:S04]  /*1850*/  MOV R2, 0x400 ;  /* 0x0000040000027802 */ /* 0x000fc80000000f00 */
[----:B--2---:R-:W-:Y:S02]  /*1860*/  LEA R0, R0, R2, 0x18 ;  /* 0x0000000200007211 */ /* 0x004fe400078ec0ff */
[----:B------:R-:W-:-:S03]  /*1870*/  SHF.L.U32 R2, R8, 0x1f, RZ ;  /* 0x0000001f08027819 */ /* 0x000fc600000006ff */
[----:B------:R-:W-:-:S04]  /*1880*/  IMAD R0, R9, 0x8, R0 ;  /* 0x0000000809007824 */ /* 0x000fc800078e0200 */
[----:B------:R-:W2:Y:S02]  /*1890*/  SYNCS.PHASECHK.TRANS64.TRYWAIT P0, [R0+URZ+0x100], R2 ;  /* 0x00010002000075a7 */ /* 0x000ea400080011ff */
[----:B--2---:R-:W-:Y:S05]  /*18a0*/  @!P0 BRA `(.L_x_24) ;  /* 0x0000006c00fc8947 */ /* 0x004fea0003800000 */
.L_x_138:
[----:B------:R-:W-:Y:S01]  /*18b0*/  VIADD R9, R9, 0x1 ;  /* 0x0000000109097836 */ /* 0x000fe20000000000 */
[----:B------:R2:W-:Y:S04]  /*18c0*/  SYNCS.ARRIVE.TRANS64.A1T0 RZ, [R0+URZ+0xf0], RZ ;  /* 0x0000f0ff00ff79a7 */ /* 0x0005e800081000ff */
[----:B------:R-:W-:-:S04]  /*18d0*/  ISETP.NE.AND P0, PT, R9, 0x2, PT ;  /* 0x000000020900780c */ /* 0x000fc80003f05270 */
[----:B------:R-:W-:Y:S02]  /*18e0*/  SEL R9, R9, RZ, P0 ;  /* 0x000000ff09097207 */ /* 0x000fe40000000000 */
[----:B--2---:R-:W-:-:S04]  /*18f0*/  SEL R0, RZ, 0x1, P0 ;  /* 0x00000001ff007807 */ /* 0x004fc80000000000 */
[----:B------:R-:W-:-:S07]  /*1900*/  LOP3.LUT R8, R8, R0, RZ, 0x3c, !PT ;  /* 0x0000000008087212 */ /* 0x000fce00078e3cff */
.L_x_23:
[----:B------:R-:W-:Y:S01]  /*1910*/  UMOV UR13, 0x400 ;  /* 0x00000400000d7882 */ /* 0x000fe20000000000 */
[----:B------:R-:W-:Y:S01]  /*1920*/  SHF.L.U32 R0, R12, 0x1f, RZ ;  /* 0x0000001f0c007819 */ /* 0x000fe200000006ff */
[----:B-1----:R-:W-:Y:S02]  /*1930*/  ULEA UR13, UR47, UR13, 0x18 ;  /* 0x0000000d2f0d7291 */ /* 0x002fe4000f8ec0ff */
[----:B------:R-:W-:Y:S02]  /*1940*/  UISETP.GE.U32.AND UP0, UPT, UR49, 0xff, UPT ;  /* 0x000000ff3100788c */ /* 0x000fe4000bf06070 */
[----:B------:R-:W-:Y:S02]  /*1950*/  ULEA UR4, UR21, UR13, 0x3 ;  /* 0x0000000d15047291 */ /* 0x000fe4000f8e18ff */
[----:B------:R-:W-:Y:S02]  /*1960*/  USHF.L.U32 UR19, UR20, 0x7, URZ ;  /* 0x0000000714137899 */ /* 0x000fe400080006ff */
[----:B------:R-:W-:Y:S01]  /*1970*/  ULEA UR35, UR16, UR48, 0x6 ;  /* 0x0000003010237291 */ /* 0x000fe2000f8e30ff */
[----:B------:R-:W-:-:S04]  /*1980*/  UMOV UR14, URZ ;  /* 0x000000ff000e7c82 */ /* 0x000fc80008000000 */
[----:B------:R1:W2:Y:S01]  /*1990*/  SYNCS.PHASECHK.TRANS64.TRYWAIT P0, [UR4+0x20], R0 ;  /* 0x00002000ff0075a7 */ /* 0x0002a20008001104 */
[----:B------:R-:W-:Y:S06]  /*19a0*/  BRA.U !UP0, `(.L_x_25) ;  /* 0x0000000108f07547 */ /* 0x000fec000b800000 */
[----:B------:R-:W-:Y:S01]  /*19b0*/  UMOV UR15, URZ ;  /* 0x000000ff000f7c82 */ /* 0x000fe20008000000 */
[----:B------:R-:W-:-:S05]  /*19c0*/  UMOV UR4, UR21 ;  /* 0x0000001500047c82 */ /* 0x000fca0008000000 */
.L_x_31:
[----:B------:R-:W-:Y:S01]  /*19d0*/  ULEA UR33, UR4, UR13, 0x3 ;  /* 0x0000000d04217291 */ /* 0x000fe2000f8e18ff */
[----:B--2---:R-:W-:Y:S01]  /*19e0*/  @!P3 MOV R2, 0xc000 ;  /* 0x0000c0000002b802 */ /* 0x004fe20000000f00 */
[----:B--2-4-:R-:W-:Y:S10]  /*19f0*/  @P0 BRA `(.L_x_26) ;  /* 0x00000000000c0947 */ /* 0x014ff40003800000 */
[----:B------:R-:W-:-:S04]  /*1a00*/  SHF.L.U32 R3, R12, 0x1f, RZ ;  /* 0x0000001f0c037819 */ /* 0x000fc800000006ff */
[----:B------:R-:W2:Y:S02]  /*1a10*/  SYNCS.PHASECHK.TRANS64.TRYWAIT P0, [UR33+0x20], R3 ;  /* 0x00002003ff0075a7 */ /* 0x000ea40008001121 */
[----:B--2---:R-:W-:Y:S05]  /*1a20*/  @!P0 BRA `(.L_x_27) ;  /* 0x0000006c00b08947 */ /* 0x004fea0003800000 */
.L_x_26:
[----:B------:R2:W-:Y:S01]  /*1a30*/  @!P3 SYNCS.ARRIVE.TRANS64 RZ, [UR33], R2 ;  /* 0x00000002ffffb9a7 */ /* 0x0005e20008000021 */
[----:B------:R-:W-:-:S04]  /*1a40*/  ULOP3.LUT UR5, UR29, 0x2, URZ, 0xfc, !UPT ;  /* 0x000000021d057892 */ /* 0x000fc8000f8efcff */
[----:B------:R-:W-:-:S09]  /*1a50*/  UISETP.NE.AND UP0, UPT, UR5, 0x2, UPT ;  /* 0x000000020500788c */ /* 0x000fd2000bf05270 */
[----:B------:R-:W-:Y:S05]  /*1a60*/  BRA.U UP0, `(.L_x_28) ;  /* 0x0000000100047547 */ /* 0x000fea000b800000 */
[----:B------:R-:W-:Y:S05]  /*1a70*/  BPT.TRAP 0x1 ;  /* 0x000000040000795c */ /* 0x000fea0000300000 */
.L_x_28:
[----:B------:R-:W-:Y:S04]  /*1a80*/  BSSY.RECONVERGENT B0, `(.L_x_29) ;  /* 0x0000003000007945 */ /* 0x000fe80003800200 */
[----:B------:R-:W-:Y:S05]  /*1a90*/  @P2 BRA `(.L_x_30) ;  /* 0x0000000000042947 */ /* 0x000fea0003800000 */
[----:B------:R-:W-:Y:S05]  /*1aa0*/  BPT.TRAP 0x1 ;  /* 0x000000040000795c */ /* 0x000fea0000300000 */
.L_x_30:
[----:B------:R-:W-:Y:S05]  /*1ab0*/  BSYNC.RECONVERGENT B0 ;  /* 0x0000000000007941 */ /* 0x000fea0003800200 */
.L_x_29:
[----:B------:R-:W-:Y:S02]  /*1ac0*/  UIADD3 UR5, UPT, UPT, UR4, 0x1, URZ ;  /* 0x0000000104057890 */ /* 0x000fe4000fffe0ff */
[----:B------:R-:W-:Y:S02]  /*1ad0*/  ULEA UR24, UR4, UR23, 0xd ;  /* 0x0000001704187291 */ /* 0x000fe4000f8e68ff */
[----:B------:R-:W-:Y:S02]  /*1ae0*/  UISETP.NE.AND UP0, UPT, UR5, 0x4, UPT ;  /* 0x000000040500788c */ /* 0x000fe4000bf05270 */
[----:B------:R-:W-:Y:S02]  /*1af0*/  ULEA UR8, UR4, UR13, 0xf ;  /* 0x0000000d04087291 */ /* 0x000fe4000f8e78ff */
[----:B------:R-:W-:Y:S02]  /*1b00*/  USEL UR6, URZ, 0x1, UP0 ;  /* 0x00000001ff067887 */ /* 0x000fe40008000000 */
[----:B------:R-:W-:-:S02]  /*1b10*/  USEL UR21, UR5, URZ, UP0 ;  /* 0x000000ff05157287 */ /* 0x000fc40008000000 */
[----:B------:R-:W-:Y:S02]  /*1b20*/  UIADD3 UR4, UP0, UPT, UR38, 0x180, URZ ;  /* 0x0000018026047890 */ /* 0x000fe4000ff1e0ff */
[----:B------:R-:W-:Y:S01]  /*1b30*/  ULEA UR5, UR21, UR13, 0x3 ;  /* 0x0000000d15057291 */ /* 0x000fe2000f8e18ff */
[----:B------:R-:W-:Y:S01]  /*1b40*/  LOP3.LUT R12, R12, UR6, RZ, 0x3c, !PT ;  /* 0x000000060c0c7c12 */ /* 0x000fe2000f8e3cff */
[----:B------:R-:W-:Y:S02]  /*1b50*/  USHF.L.U32 UR34, UR15, 0x7, URZ ;  /* 0x000000070f227899 */ /* 0x000fe400080006ff */
[----:B------:R-:W-:Y:S01]  /*1b60*/  UIADD3 UR6, UP1, UPT, UR38, 0x80, URZ ;  /* 0x0000008026067890 */ /* 0x000fe2000ff3e0ff */
[----:B-1----:R-:W-:Y:S01]  /*1b70*/  SHF.L.U32 R0, R12, 0x1f, RZ ;  /* 0x0000001f0c007819 */ /* 0x002fe200000006ff */
[----:B------:R-:W-:Y:S02]  /*1b80*/  ULEA UR24, UR24, UR13, 0x1 ;  /* 0x0000000d18187291 */ /* 0x000fe4000f8e08ff */
[----:B------:R-:W-:Y:S01]  /*1b90*/  UIADD3 UR15, UPT, UPT, UR15, 0x1, URZ ;  /* 0x000000010f0f7890 */ /* 0x000fe2000fffe0ff */
[----:B------:R3:W4:Y:S01]  /*1ba0*/  SYNCS.PHASECHK.TRANS64.TRYWAIT P0, [UR5+0x20], R0 ;  /* 0x00002000ff0075a7 */ /* 0x0007220008001105 */
[----:B------:R-:W-:-:S02]  /*1bb0*/  UIADD3.X UR5, UPT, UPT, URZ, UR39, URZ, UP0, !UPT ;  /* 0x00000027ff057290 */ /* 0x000fc400087fe4ff */
[----:B------:R-:W-:Y:S02]  /*1bc0*/  UIADD3.X UR7, UPT, UPT, URZ, UR39, URZ, UP1, !UPT ;  /* 0x00000027ff077290 */ /* 0x000fe40008ffe4ff */
[----:B------:R-:W-:Y:S02]  /*1bd0*/  UIADD3 UR32, UPT, UPT, UR24, 0x4400, URZ ;  /* 0x0000440018207890 */ /* 0x000fe4000fffe0ff */
[----:B------:R-:W-:Y:S02]  /*1be0*/  UISETP.NE.AND UP0, UPT, UR15, UR22, UPT ;  /* 0x000000160f00728c */ /* 0x000fe4000bf05270 */
[----:B------:R-:W-:Y:S02]  /*1bf0*/  UIADD3 UR26, UPT, UPT, UR34, 0x40, URZ ;  /* 0x00000040221a7890 */ /* 0x000fe4000fffe0ff */
[----:B------:R-:W-:Y:S02]  /*1c00*/  UIADD3 UR24, UPT, UPT, UR24, 0x6400, URZ ;  /* 0x0000640018187890 */ /* 0x000fe4000fffe0ff */
[----:B------:R-:W-:-:S02]  /*1c10*/  UIADD3 UR16, UPT, UPT, UR8, 0x14400, URZ ;  /* 0x0001440008107890 */ /* 0x000fc4000fffe0ff */
[----:B------:R-:W-:Y:S01]  /*1c20*/  UIADD3 UR8, UPT, UPT, UR8, 0x18400, URZ ;  /* 0x0001840008087890 */ /* 0x000fe2000fffe0ff */
[----:B------:R-:W-:Y:S01]  /*1c30*/  UMOV UR10, 0x30000 ;  /* 0x00030000000a7882 */ /* 0x000fe20000000000 */
[----:B------:R-:W-:Y:S01]  /*1c40*/  UMOV UR30, 0x0 ;  /* 0x00000000001e7882 */ /* 0x000fe20000000000 */
[----:B------:R-:W-:Y:S01]  /*1c50*/  UMOV UR31, 0x10000000 ;  /* 0x10000000001f7882 */ /* 0x000fe20000000000 */
[----:B------:R-:W-:Y:S01]  /*1c60*/  UMOV UR25, UR33 ;  /* 0x0000002100197c82 */ /* 0x000fe20008000000 */
[----:B------:R-:W-:Y:S01]  /*1c70*/  UMOV UR27, UR35 ;  /* 0x00000023001b7c82 */ /* 0x000fe20008000000 */
[----:B------:R-:W-:Y:S01]  /*1c80*/  UMOV UR28, UR36 ;  /* 0x00000024001c7c82 */ /* 0x000fe20008000000 */
[----:B------:R-:W-:Y:S01]  /*1c90*/  UTMALDG.3D.MULTICAST [UR32], [UR6], UR10, desc[UR30] ;  /* 0x00001e20060073b4 */ /* 0x000fe2000801180a */
[----:B------:R-:W-:Y:S01]  /*1ca0*/  UMOV UR17, UR33 ;  /* 0x0000002100117c82 */ /* 0x000fe20008000000 */
[----:B------:R-:W-:Y:S01]  /*1cb0*/  UMOV UR20, UR36 ;  /* 0x0000002400147c82 */ /* 0x000fe20008000000 */
[----:B------:R-:W-:Y:S01]  /*1cc0*/  UMOV UR18, UR34 ;  /* 0x0000002200127c82 */ /* 0x000fe20008000000 */
[----:B------:R-:W-:Y:S01]  /*1cd0*/  UMOV UR11, UR19 ;  /* 0x00000013000b7c82 */ /* 0x000fe20008000000 */
[----:B------:R-:W-:Y:S01]  /*1ce0*/  UMOV UR12, UR36 ;  /* 0x00000024000c7c82 */ /* 0x000fe20008000000 */
[----:B------:R-:W-:Y:S01]  /*1cf0*/  UMOV UR9, UR33 ;  /* 0x0000002100097c82 */ /* 0x000fe20008000000 */
[----:B------:R-:W-:Y:S01]  /*1d00*/  UMOV UR14, UR22 ;  /* 0x00000016000e7c82 */ /* 0x000fe20008000000 */
[----:B------:R1:W-:Y:S01]  /*1d10*/  UTMALDG.3D.MULTICAST [UR24], [UR6], UR10, desc[UR30] ;  /* 0x00001e18060073b4 */ /* 0x0003e2000801180a */
[----:B------:R-:W-:Y:S01]  /*1d20*/  UTMALDG.3D [UR16], [UR4], desc[UR30] ;  /* 0x00001e10040075b4 */ /* 0x000fe20008011000 */
[----:B-1----:R-:W-:-:S02]  /*1d30*/  UMOV UR10, UR26 ;  /* 0x0000001a000a7c82 */ /* 0x002fc40008000000 */
[----:B------:R1:W-:Y:S02]  /*1d40*/  UTMALDG.3D [UR8], [UR4], desc[UR30] ;  /* 0x00001e08040075b4 */ /* 0x0003e40008011000 */
[----:B-1----:R-:W-:Y:S01]  /*1d50*/  UMOV UR4, UR21 ;  /* 0x0000001500047c82 */ /* 0x002fe20008000000 */
[----:B---3--:R-:W-:Y:S05]  /*1d60*/  BRA.U UP0, `(.L_x_31) ;  /* 0xfffffffd00187547 */ /* 0x008fea000b83ffff */
.L_x_25:
[----:B------:R-:W-:Y:S01]  /*1d70*/  ULEA UR4, UR21, UR13, 0x3 ;  /* 0x0000000d15047291 */ /* 0x000fe2000f8e18ff */
[----:B-1----:R-:W-:Y:S01]  /*1d80*/  SHF.L.U32 R0, R12, 0x1f, RZ ;  /* 0x0000001f0c007819 */ /* 0x002fe200000006ff */
[----:B------:R-:W-:Y:S01]  /*1d90*/  @!P1 SYNCS.ARRIVE.TRANS64.A1T0 RZ, [UR13+0x88], RZ ;  /* 0x000088ffffff99a7 */ /* 0x000fe2000810000d */
[----:B------:R-:W-:-:S06]  /*1da0*/  UISETP.GT.AND UP0, UPT, UR45, UR44, UPT ;  /* 0x0000002c2d00728c */ /* 0x000fcc000bf04270 */
[----:B--2-4-:R1:W2:Y:S03]  /*1db0*/  SYNCS.PHASECHK.TRANS64.TRYWAIT P0, [UR4+0x20], R0 ;  /* 0x00002000ff0075a7 */ /* 0x0142a60008001104 */
[----:B------:R-:W-:Y:S05]  /*1dc0*/  BRA.U !UP0, `(.L_x_32) ;  /* 0x0000000108ec7547 */ /* 0x000fea000b800000 */
[----:B------:R-:W-:Y:S01]  /*1dd0*/  UIADD3 UR15, UPT, UPT, UR46, UR14, URZ ;  /* 0x0000000e2e0f7290 */ /* 0x000fe2000fffe0ff */
[----:B------:R-:W-:-:S11]  /*1de0*/  UMOV UR4, UR21 ;  /* 0x0000001500047c82 */ /* 0x000fd60008000000 */
.L_x_38:
[----:B------:R-:W-:Y:S01]  /*1df0*/  ULEA UR33, UR4, UR13, 0x3 ;  /* 0x0000000d04217291 */ /* 0x000fe2000f8e18ff */
[----:B--2---:R-:W-:Y:S01]  /*1e00*/  @!P3 MOV R2, 0xc000 ;  /* 0x0000c0000002b802 */ /* 0x004fe20000000f00 */
[----:B--2-4-:R-:W-:Y:S10]  /*1e10*/  @P0 BRA `(.L_x_33) ;  /* 0x00000000000c0947 */ /* 0x014ff40003800000 */
[----:B------:R-:W-:-:S04]  /*1e20*/  SHF.L.U32 R3, R12, 0x1f, RZ ;  /* 0x0000001f0c037819 */ /* 0x000fc800000006ff */
[----:B------:R-:W2:Y:S02]  /*1e30*/  SYNCS.PHASECHK.TRANS64.TRYWAIT P0, [UR33+0x20], R3 ;  /* 0x00002003ff0075a7 */ /* 0x000ea40008001121 */
[----:B--2---:R-:W-:Y:S05]  /*1e40*/  @!P0 BRA `(.L_x_34) ;  /* 0x0000006800c08947 */ /* 0x004fea0003800000 */
.L_x_33:
[----:B------:R2:W-:Y:S01]  /*1e50*/  @!P3 SYNCS.ARRIVE.TRANS64 RZ, [UR33], R2 ;  /* 0x00000002ffffb9a7 */ /* 0x0005e20008000021 */
[----:B------:R-:W-:-:S04]  /*1e60*/  ULOP3.LUT UR5, UR29, 0x2, URZ, 0xfc, !UPT ;  /* 0x000000021d057892 */ /* 0x000fc8000f8efcff */
[----:B------:R-:W-:-:S09]  /*1e70*/  UISETP.NE.AND UP0, UPT, UR5, 0x2, UPT ;  /* 0x000000020500788c */ /* 0x000fd2000bf05270 */
[----:B------:R-:W-:Y:S05]  /*1e80*/  BRA.U UP0, `(.L_x_35) ;  /* 0x0000000100047547 */ /* 0x000fea000b800000 */
[----:B------:R-:W-:Y:S05]  /*1e90*/  BPT.TRAP 0x1 ;  /* 0x000000040000795c */ /* 0x000fea0000300000 */
.L_x_35:
[----:B------:R-:W-:Y:S04]  /*1ea0*/  BSSY.RECONVERGENT B0, `(.L_x_36) ;  /* 0x0000003000007945 */ /* 0x000fe80003800200 */
[----:B------:R-:W-:Y:S05]  /*1eb0*/  @P2 BRA `(.L_x_37) ;  /* 0x0000000000042947 */ /* 0x000fea0003800000 */
[----:B------:R-:W-:Y:S05]  /*1ec0*/  BPT.TRAP 0x1 ;  /* 0x000000040000795c */ /* 0x000fea0000300000 */
.L_x_37:
[----:B------:R-:W-:Y:S05]  /*1ed0*/  BSYNC.RECONVERGENT B0 ;  /* 0x0000000000007941 */ /* 0x000fea0003800200 */
.L_x_36:
        /* <DEDUP_REMOVED lines=42> */
.L_x_32:
[C---:B------:R-:W-:Y:S01]  /*2180*/  LEA R3, R11.reuse, UR13, 0x3 ;  /* 0x0000000d0b037c11 */ /* 0x040fe2000f8e18ff */
[----:B------:R-:W-:Y:S01]  /*2190*/  NOP ;  /* 0x0000000000007918 */ /* 0x000fe20000000000 */
[----:B-1----:R-:W-:Y:S02]  /*21a0*/  SHF.L.U32 R0, R10, 0x1f, RZ ;  /* 0x0000001f0a007819 */ /* 0x002fe400000006ff */
[----:B------:R-:W-:Y:S02]  /*21b0*/  LEA R4, R11, UR13, 0x4 ;  /* 0x0000000d0b047c11 */ /* 0x000fe4000f8e20ff */
[----:B--2-4-:R-:W1:Y:S02]  /*21c0*/  SYNCS.PHASECHK.TRANS64.TRYWAIT P0, [R3+URZ+0x90], R0 ;  /* 0x00009000030075a7 */ /* 0x014e6400080011ff */
[----:B-1----:R-:W-:Y:S05]  /*21d0*/  @!P0 BRA `(.L_x_39) ;  /* 0x0000006400f48947 */ /* 0x002fea0003800000 */
.L_x_141:
[----:B------:R-:W2:Y:S01]  /*21e0*/  LDS.128 R4, [R4+0x120] ;  /* 0x0001200004047984 */ /* 0x000ea20000000c00 */
[----:B------:R-:W-:Y:S01]  /*21f0*/  UISETP.GE.AND UP0, UPT, UR42, 0x1, UPT ;  /* 0x000000012a00788c */ /* 0x000fe2000bf06270 */
[----:B------:R-:W-:Y:S01]  /*2200*/  @!PT LDS RZ, [RZ] ;  /* 0x00000000fffff984 */ /* 0x000fe20000000800 */
[----:B------:R-:W-:Y:S01]  /*2210*/  @!PT LDS RZ, [RZ] ;  /* 0x00000000fffff984 */ /* 0x000fe20000000800 */
[----:B------:R-:W-:Y:S01]  /*2220*/  @!PT LDS RZ, [RZ] ;  /* 0x00000000fffff984 */ /* 0x000fe20000000800 */
[----:B------:R-:W-:Y:S01]  /*2230*/  @!PT LDS RZ, [RZ] ;  /* 0x00000000fffff984 */ /* 0x000fe20000000800 */
[----:B------:R3:W-:Y:S06]  /*2240*/  MEMBAR.ALL.CTA ;  /* 0x0000000000007992 */ /* 0x0007ec0000008000 */
[----:B---3--:R-:W3:Y:S01]  /*2250*/  FENCE.VIEW.ASYNC.S ;  /* 0x00000000000073c6 */ /* 0x008ee20000000000 */
[----:B--2---:R-:W-:-:S13]  /*2260*/  LOP3.LUT P0, RZ, R6, 0x1, RZ, 0xc0, !PT ;  /* 0x0000000106ff7812 */ /* 0x004fda000780c0ff */
[----:B---3--:R-:W-:Y:S01]  /*2270*/  VOTEU.ANY UP1, P0 ;  /* 0x0000000000ff7886 */ /* 0x008fe20000020100 */
[----:B------:R-:W-:-:S13]  /*2280*/  PLOP3.LUT P0, PT, PT, PT, UP1, 0x80, 0x8 ;  /* 0x000000000008781c */ /* 0x000fda0003f0f018 */
[----:B-1----:R-:W-:Y:S02]  /*2290*/  @P0 LOP3.LUT R0, R5, 0xffff, RZ, 0xc0, !PT ;  /* 0x0000ffff05000812 */ /* 0x002fe400078ec0ff */
[----:B------:R-:W-:Y:S02]  /*22a0*/  @P0 MOV R2, R4 ;  /* 0x0000000400020202 */ /* 0x000fe40000000f00 */
[----:B------:R-:W-:Y:S01]  /*22b0*/  @P0 R2UR UR5, R0 ;  /* 0x00000000000502ca */ /* 0x000fe200000e0000 */
[----:B------:R-:W-:Y:S01]  /*22c0*/  VIADD R0, R3, 0xa0 ;  /* 0x000000a003007836 */ /* 0x000fe20000000000 */
[----:B------:R-:W-:Y:S02]  /*22d0*/  @P0 SHF.R.U32.HI R4, RZ, 0x10, R5 ;  /* 0x00000010ff040819 */ /* 0x000fe40000011605 */
[----:B------:R-:W-:Y:S02]  /*22e0*/  @P0 R2UR UR6, R2 ;  /* 0x00000000020602ca */ /* 0x000fe400000e0000 */
[----:B------:R-:W-:-:S02]  /*22f0*/  PRMT R0, RZ, 0x654, R0 ;  /* 0x00000654ff007816 */ /* 0x000fc40000000000 */
[----:B------:R-:W-:Y:S02]  /*2300*/  @P0 R2UR UR4, R4 ;  /* 0x00000000040402ca */ /* 0x000fe400000e0000 */
[----:B------:R1:W-:Y:S03]  /*2310*/  SYNCS.ARRIVE.TRANS64.RED.A1T0 RZ, [R0+URZ], RZ ;  /* 0x000000ff00ff79a7 */ /* 0x0003e600081004ff */
[----:B------:R-:W-:-:S04]  /*2320*/  @UP1 UMOV UR37, UR5 ;  /* 0x0000000500251c82 */ /* 0x000fc80008000000 */
[----:B------:R-:W-:-:S04]  /*2330*/  @UP1 UMOV UR40, UR6 ;  /* 0x0000000600281c82 */ /* 0x000fc80008000000 */
[----:B------:R-:W-:Y:S01]  /*2340*/  @UP1 UMOV UR36, UR4 ;  /* 0x0000000400241c82 */ /* 0x000fe20008000000 */
[----:B------:R-:W-:Y:S05]  /*2350*/  BRA.U !UP0, `(.L_x_40) ;  /* 0x0000000108d47547 */ /* 0x000fea000b800000 */
[----:B------:R-:W2:Y:S01]  /*2360*/  LDCU.128 UR16, c[0x0][0xb10] ;  /* 0x00016200ff1077ac */ /* 0x000ea20008000c00 */
[----:B------:R-:W3:Y:S01]  /*2370*/  LDCU UR12, c[0x0][0xb20] ;  /* 0x00016400ff0c77ac */ /* 0x000ee20008000800 */
[----:B------:R-:W4:Y:S01]  /*2380*/  LDCU UR20, c[0x0][0xb0c] ;  /* 0x00016180ff1477ac */ /* 0x000f220008000800 */
[----:B------:R-:W1:Y:S01]  /*2390*/  LDCU.64 UR8, c[0x0][0xb28] ;  /* 0x00016500ff0877ac */ /* 0x000e620008000a00 */
[----:B------:R-:W-:Y:S02]  /*23a0*/  UISETP.NE.AND UP3, UPT, UR42, 0x1, UPT ;  /* 0x000000012a00788c */ /* 0x000fe4000bf65270 */
[----:B--2---:R-:W-:Y:S02]  /*23b0*/  UIMAD.WIDE.U32 UR6, UR41, UR19, URZ ;  /* 0x00000013290672a5 */ /* 0x004fe4000f8e00ff */
[----:B------:R-:W-:Y:S02]  /*23c0*/  UIMAD.WIDE.U32 UR4, UR43, UR16, URZ ;  /* 0x000000102b0472a5 */ /* 0x000fe4000f8e00ff */
[----:B------:R-:W-:-:S02]  /*23d0*/  UISETP.NE.AND UP0, UPT, UR18, 0x1, UPT ;  /* 0x000000011200788c */ /* 0x000fc4000bf05270 */
[----:B------:R-:W-:Y:S01]  /*23e0*/  UIMAD.WIDE.U32 UR24, UR37, UR19, URZ ;  /* 0x00000013251872a5 */ /* 0x000fe2000f8e00ff */
[----:B------:R-:W-:Y:S02]  /*23f0*/  UMOV UR6, UR7 ;  /* 0x0000000700067c82 */ /* 0x000fe40008000000 */
[----:B------:R-:W-:Y:S01]  /*2400*/  UMOV UR4, UR5 ;  /* 0x0000000500047c82 */ /* 0x000fe20008000000 */
[----:B---3--:R-:W-:Y:S02]  /*2410*/  USHF.R.U32.HI UR6, URZ, UR12, UR6 ;  /* 0x0000000cff067299 */ /* 0x008fe40008011606 */
[----:B----4-:R-:W-:Y:S02]  /*2420*/  UISETP.NE.AND UP2, UPT, UR20, 0x1, UPT ;  /* 0x000000011400788c */ /* 0x010fe4000bf45270 */
[----:B------:R-:W-:Y:S02]  /*2430*/  USHF.R.U32.HI UR4, URZ, UR17, UR4 ;  /* 0x00000011ff047299 */ /* 0x000fe40008011604 */
[----:B------:R-:W-:-:S02]  /*2440*/  USEL UR5, UR41, UR6, !UP0 ;  /* 0x0000000629057287 */ /* 0x000fc4000c000000 */
[----:B------:R-:W-:Y:S02]  /*2450*/  USEL UR6, UR43, UR4, !UP2 ;  /* 0x000000042b067287 */ /* 0x000fe4000d000000 */
[----:B-1----:R-:W-:Y:S01]  /*2460*/  UIMAD.WIDE.U32 UR10, UR5, UR8, URZ ;  /* 0x00000008050a72a5 */ /* 0x002fe2000f8e00ff */
[----:B------:R-:W-:Y:S01]  /*2470*/  UMOV UR4, UR25 ;  /* 0x0000001900047c82 */ /* 0x000fe20008000000 */
[----:B------:R-:W-:Y:S02]  /*2480*/  UIMAD.WIDE.U32 UR14, UR40, UR16, URZ ;  /* 0x00000010280e72a5 */ /* 0x000fe4000f8e00ff */
[----:B------:R-:W-:-:S03]  /*2490*/  UIMAD.WIDE.U32 UR24, UR6, UR8, URZ ;  /* 0x00000008061872a5 */ /* 0x000fc6000f8e00ff */
[----:B------:R-:W-:Y:S01]  /*24a0*/  UMOV UR10, UR11 ;  /* 0x0000000b000a7c82 */ /* 0x000fe20008000000 */
[----:B------:R-:W-:Y:S02]  /*24b0*/  USHF.R.U32.HI UR4, URZ, UR12, UR4 ;  /* 0x0000000cff047299 */ /* 0x000fe40008011604 */
[----:B------:R-:W-:Y:S01]  /*24c0*/  @UP3 USHF.R.U32.HI UR5, URZ, UR9, UR10 ;  /* 0x00000009ff053299 */ /* 0x000fe2000801160a */
[----:B------:R-:W-:Y:S01]  /*24d0*/  UMOV UR14, UR15 ;  /* 0x0000000f000e7c82 */ /* 0x000fe20008000000 */
[----:B------:R-:W-:Y:S01]  /*24e0*/  UMOV UR24, UR25 ;  /* 0x0000001900187c82 */ /* 0x000fe20008000000 */
[----:B------:R-:W-:Y:S02]  /*24f0*/  USHF.R.U32.HI UR17, URZ, UR17, UR14 ;  /* 0x00000011ff117299 */ /* 0x000fe4000801160e */
[----:B------:R-:W-:Y:S02]  /*2500*/  USEL UR4, UR37, UR4, !UP0 ;  /* 0x0000000425047287 */ /* 0x000fe4000c000000 */
[----:B------:R-:W-:-:S02]  /*2510*/  @UP3 USHF.R.U32.HI UR6, URZ, UR9, UR24 ;  /* 0x00000009ff063299 */ /* 0x000fc40008011618 */
[----:B------:R-:W-:Y:S02]  /*2520*/  UIMAD UR7, UR42, UR5, URZ ;  /* 0x000000052a0772a4 */ /* 0x000fe4000f8e02ff */
[----:B------:R-:W-:Y:S02]  /*2530*/  USEL UR5, UR40, UR17, !UP2 ;  /* 0x0000001128057287 */ /* 0x000fe4000d000000 */
[----:B------:R-:W-:Y:S02]  /*2540*/  UIMAD UR10, UR42, UR6, URZ ;  /* 0x000000062a0a72a4 */ /* 0x000fe4000f8e02ff */
[----:B------:R-:W-:Y:S02]  /*2550*/  UISETP.GE.AND UP0, UPT, UR4, UR7, UPT ;  /* 0x000000070400728c */ /* 0x000fe4000bf06270 */
[----:B------:R-:W-:Y:S02]  /*2560*/  UIMAD.WIDE.U32 UR14, UR4, UR8, URZ ;  /* 0x00000008040e72a5 */ /* 0x000fe4000f8e00ff */
[----:B------:R-:W-:-:S02]  /*2570*/  UISETP.GE.OR UP0, UPT, UR5, UR10, UP0 ;  /* 0x0000000a0500728c */ /* 0x000fc40008706670 */
        /* <DEDUP_REMOVED lines=19> */
.L_x_40:
[----:B------:R-:W2:Y:S02]  /*26b0*/  LDCU UR4, c[0x0][0xb30] ;  /* 0x00016600ff0477ac */ /* 0x000ea40008000800 */
[----:B--2---:R-:W-:-:S09]  /*26c0*/  UISETP.NE.AND UP0, UPT, UR4, 0x1, UPT ;  /* 0x000000010400788c */ /* 0x004fd2000bf05270 */
[----:B------:R-:W-:Y:S05]  /*26d0*/  BRA.U UP0, `(.L_x_41) ;  /* 0x0000000100447547 */ /* 0x000fea000b800000 */
[----:B------:R-:W2:Y:S01]  /*26e0*/  LDCU.128 UR8, c[0x0][0xb10] ;  /* 0x00016200ff0877ac */ /* 0x000ea20008000c00 */
[----:B------:R-:W3:Y:S01]  /*26f0*/  LDCU UR12, c[0x0][0xb0c] ;  /* 0x00016180ff0c77ac */ /* 0x000ee20008000800 */
[----:B------:R-:W4:Y:S01]  /*2700*/  LDCU UR14, c[0x0][0xb20] ;  /* 0x00016400ff0e77ac */ /* 0x000f220008000800 */
[----:B--2---:R-:W-:Y:S02]  /*2710*/  UIMAD.WIDE.U32 UR6, UR40, UR8, URZ ;  /* 0x00000008280672a5 */ /* 0x004fe4000f8e00ff */
[----:B------:R-:W-:Y:S02]  /*2720*/  UIMAD.WIDE.U32 UR4, UR37, UR11, URZ ;  /* 0x0000000b250472a5 */ /* 0x000fe4000f8e00ff */
[----:B---3--:R-:W-:Y:S02]  /*2730*/  UISETP.NE.AND UP2, UPT, UR12, 0x1, UPT ;  /* 0x000000010c00788c */ /* 0x008fe4000bf45270 */
[----:B------:R-:W-:Y:S01]  /*2740*/  UISETP.NE.AND UP0, UPT, UR10, 0x1, UPT ;  /* 0x000000010a00788c */ /* 0x000fe2000bf05270 */
[----:B------:R-:W-:-:S02]  /*2750*/  UMOV UR6, UR7 ;  /* 0x0000000700067c82 */ /* 0x000fc40008000000 */
[----:B------:R-:W-:Y:S01]  /*2760*/  UMOV UR4, UR5 ;  /* 0x0000000500047c82 */ /* 0x000fe20008000000 */
[----:B------:R-:W-:Y:S02]  /*2770*/  USHF.R.U32.HI UR9, URZ, UR9, UR6 ;  /* 0x00000009ff097299 */ /* 0x000fe40008011606 */
[----:B----4-:R-:W-:Y:S02]  /*2780*/  USHF.R.U32.HI UR4, URZ, UR14, UR4 ;  /* 0x0000000eff047299 */ /* 0x010fe40008011604 */
[----:B------:R-:W-:Y:S02]  /*2790*/  USEL UR5, UR40, UR9, !UP2 ;  /* 0x0000000928057287 */ /* 0x000fe4000d000000 */
[----:B------:R-:W-:-:S04]  /*27a0*/  USEL UR4, UR37, UR4, !UP0 ;  /* 0x0000000425047287 */ /* 0x000fc8000c000000 */
[----:B------:R-:W-:Y:S02]  /*27b0*/  UIADD3 UR6, UPT, UPT, UR5, -UR4, URZ ;  /* 0x8000000405067290 */ /* 0x000fe4000fffe0ff */
[----:B------:R-:W-:Y:S02]  /*27c0*/  UIADD3 UR4, UPT, UPT, -UR5, UR4, URZ ;  /* 0x0000000405047290 */ /* 0x000fe4000fffe1ff */
[----:B------:R-:W-:Y:S02]  /*27d0*/  UIMAD UR37, UR6, UR10, UR37 ;  /* 0x0000000a062572a4 */ /* 0x000fe4000f8e0225 */
[----:B------:R-:W-:-:S12]  /*27e0*/  UIMAD UR40, UR4, UR12, UR40 ;  /* 0x0000000c042872a4 */ /* 0x000fd8000f8e0228 */
.L_x_41:
[----:B------:R-:W-:Y:S01]  /*27f0*/  VIADD R11, R11, 0x1 ;  /* 0x000000010b0b7836 */ /* 0x000fe20000000000 */
[----:B------:R-:W-:Y:S01]  /*2800*/  R2UR UR4, R47 ;  /* 0x000000002f0472ca */ /* 0x000fe200000e0000 */
[----:B------:R-:W-:Y:S01]  /*2810*/  UIADD3 UR20, UPT, UPT, UR37, UR63, URZ ;  /* 0x0000003f25147290 */ /* 0x000fe2000fffe0ff */
[----:B------:R-:W-:Y:S02]  /*2820*/  PLOP3.LUT P1, PT, PT, PT, PT, 0x80, 0x8 ;  /* 0x000000000008781c */ /* 0x000fe40003f2f070 */
[----:B------:R-:W-:-:S04]  /*2830*/  ISETP.NE.AND P0, PT, R11, 0x2, PT ;  /* 0x000000020b00780c */ /* 0x000fc80003f05270 */
[----:B-1----:R-:W-:Y:S02]  /*2840*/  SEL R0, RZ, 0x1, P0 ;  /* 0x00000001ff007807 */ /* 0x002fe40000000000 */
[----:B------:R-:W-:Y:S02]  /*2850*/  SEL R11, R11, RZ, P0 ;  /* 0x000000ff0b0b7207 */ /* 0x000fe40000000000 */
[----:B------:R-:W-:Y:S01]  /*2860*/  LOP3.LUT R10, R10, R0, RZ, 0x3c, !PT ;  /* 0x000000000a0a7212 */ /* 0x000fe200078e3cff */
[----:B------:R-:W-:Y:S01]  /*2870*/  UIADD3 UR16, UPT, UPT, UR40, UR4, URZ ;  /* 0x0000000428107290 */ /* 0x000fe2000fffe0ff */
[----:B------:R-:W-:Y:S11]  /*2880*/  BRA.U UP1, `(.L_x_42) ;  /* 0xffffffed01e07547 */ /* 0x000ff6000b83ffff */
[----:B------:R-:W-:Y:S01]  /*2890*/  UIADD3 UR13, UPT, UPT, UR13, 0x20, URZ ;  /* 0x000000200d0d7890 */ /* 0x000fe2000fffe0ff */
[----:B------:R-:W-:-:S03]  /*28a0*/  SHF.L.U32 R2, R12, 0x1f, RZ ;  /* 0x0000001f0c027819 */ /* 0x000fc600000006ff */
[----:B------:R-:W-:-:S09]  /*28b0*/  ULEA UR4, UR21, UR13, 0x3 ;  /* 0x0000000d15047291 */ /* 0x000fd2000f8e18ff */
[----:B------:R-:W1:Y:S02]  /*28c0*/  SYNCS.PHASECHK.TRANS64.TRYWAIT P0, [UR4], R2 ;  /* 0x00000002ff0075a7 */ /* 0x000e640008001104 */
[----:B-1----:R-:W-:Y:S05]  /*28d0*/  @!P0 BRA `(.L_x_43) ;  /* 0x0000006000488947 */ /* 0x002fea0003800000 */
.L_x_143:
[----:B------:R-:W-:-:S04]  /*28e0*/  UIADD3 UR4, UPT, UPT, UR21, 0x1, URZ ;  /* 0x0000000115047890 */ /* 0x000fc8000fffe0ff */
[----:B------:R-:W-:-:S04]  /*28f0*/  UISETP.NE.AND UP0, UPT, UR4, 0x4, UPT ;  /* 0x000000040400788c */ /* 0x000fc8000bf05270 */
[----:B------:R-:W-:Y:S02]  /*2900*/  USEL UR6, URZ, 0x1, UP0 ;  /* 0x00000001ff067887 */ /* 0x000fe40008000000 */
[----:B------:R-:W-:-:S04]  /*2910*/  USEL UR4, UR4, URZ, UP0 ;  /* 0x000000ff04047287 */ /* 0x000fc80008000000 */
[----:B------:R-:W-:Y:S01]  /*2920*/  ULEA UR5, UR4, UR13, 0x3 ;  /* 0x0000000d04057291 */ /* 0x000fe2000f8e18ff */
[----:B-1----:R-:W-:-:S04]  /*2930*/  LOP3.LUT R2, R12, UR6, RZ, 0x3c, !PT ;  /* 0x000000060c027c12 */ /* 0x002fc8000f8e3cff */
[----:B------:R-:W-:-:S04]  /*2940*/  SHF.L.U32 R3, R2, 0x1f, RZ ;  /* 0x0000001f02037819 */ /* 0x000fc800000006ff */
[----:B------:R-:W1:Y:S02]  /*2950*/  SYNCS.PHASECHK.TRANS64.TRYWAIT P0, [UR5], R3 ;  /* 0x00000003ff0075a7 */ /* 0x000e640008001105 */
[----:B-1----:R-:W-:Y:S05]  /*2960*/  @!P0 BRA `(.L_x_44) ;  /* 0x00000060003c8947 */ /* 0x002fea0003800000 */
.L_x_145:
[----:B------:R-:W-:-:S04]  /*2970*/  UIADD3 UR4, UPT, UPT, UR4, 0x1, URZ ;  /* 0x0000000104047890 */ /* 0x000fc8000fffe0ff */
[----:B------:R-:W-:-:S04]  /*2980*/  UISETP.NE.AND UP0, UPT, UR4, 0x4, UPT ;  /* 0x000000040400788c */ /* 0x000fc8000bf05270 */
[----:B------:R-:W-:Y:S02]  /*2990*/  USEL UR6, URZ, 0x1, UP0 ;  /* 0x00000001ff067887 */ /* 0x000fe40008000000 */
[----:B------:R-:W-:-:S04]  /*29a0*/  USEL UR4, UR4, URZ, UP0 ;  /* 0x000000ff04047287 */ /* 0x000fc80008000000 */
[----:B------:R-:W-:Y:S01]  /*29b0*/  ULEA UR5, UR4, UR13, 0x3 ;  /* 0x0000000d04057291 */ /* 0x000fe2000f8e18ff */
[----:B------:R-:W-:-:S04]  /*29c0*/  LOP3.LUT R2, R2, UR6, RZ, 0x3c, !PT ;  /* 0x0000000602027c12 */ /* 0x000fc8000f8e3cff */
[----:B-1----:R-:W-:-:S04]  /*29d0*/  SHF.L.U32 R3, R2, 0x1f, RZ ;  /* 0x0000001f02037819 */ /* 0x002fc800000006ff */
[----:B------:R-:W1:Y:S02]  /*29e0*/  SYNCS.PHASECHK.TRANS64.TRYWAIT P0, [UR5], R3 ;  /* 0x00000003ff0075a7 */ /* 0x000e640008001105 */
[----:B-1----:R-:W-:Y:S05]  /*29f0*/  @!P0 BRA `(.L_x_45) ;  /* 0x0000006000308947 */ /* 0x002fea0003800000 */
.L_x_147:
[----:B------:R-:W-:-:S04]  /*2a00*/  UIADD3 UR4, UPT, UPT, UR4, 0x1, URZ ;  /* 0x0000000104047890 */ /* 0x000fc8000fffe0ff */
[----:B------:R-:W-:-:S04]  /*2a10*/  UISETP.NE.AND UP0, UPT, UR4, 0x4, UPT ;  /* 0x000000040400788c */ /* 0x000fc8000bf05270 */
[----:B------:R-:W-:Y:S02]  /*2a20*/  USEL UR5, URZ, 0x1, UP0 ;  /* 0x00000001ff057887 */ /* 0x000fe40008000000 */
[----:B------:R-:W-:-:S04]  /*2a30*/  USEL UR4, UR4, URZ, UP0 ;  /* 0x000000ff04047287 */ /* 0x000fc80008000000 */
[----:B------:R-:W-:Y:S01]  /*2a40*/  ULEA UR4, UR4, UR13, 0x3 ;  /* 0x0000000d04047291 */ /* 0x000fe2000f8e18ff */
[----:B------:R-:W-:-:S04]  /*2a50*/  LOP3.LUT R2, R2, UR5, RZ, 0x3c, !PT ;  /* 0x0000000502027c12 */ /* 0x000fc8000f8e3cff */
[----:B------:R-:W-:Y:S01]  /*2a60*/  SHF.L.U32 R2, R2, 0x1f, RZ ;  /* 0x0000001f02027819 */ /* 0x000fe200000006ff */
[----:B-1----:R-:W-:-:S07]  /*2a70*/  IMAD.U32 R0, RZ, RZ, UR4 ;  /* 0x00000004ff007e24 */ /* 0x002fce000f8e00ff */
.L_x_46:
[----:B-1----:R1:W2:Y:S02]  /*2a80*/  SYNCS.PHASECHK.TRANS64.TRYWAIT P0, [R0+URZ], R2 ;  /* 0x00000002000075a7 */ /* 0x0022a400080011ff */
[----:B--2---:R-:W-:Y:S05]  /*2a90*/  @!P0 NANOSLEEP.SYNCS 0x989680 ;  /* 0x009896800000895d */ /* 0x004fea0003900000 */
[----:B------:R-:W2:Y:S02]  /*2aa0*/  @!P0 SYNCS.PHASECHK.TRANS64 P0, [R0+URZ], R2 ;  /* 0x00000002000085a7 */ /* 0x000ea400080010ff */
[----:B--2---:R-:W-:Y:S05]  /*2ab0*/  @P0 EXIT ;  /* 0x000000000000094d */ /* 0x004fea0003800000 */
[----:B------:R-:W-:Y:S05]  /*2ac0*/  BRA `(.L_x_46) ;  /* 0xfffffffc00ec7947 */ /* 0x000fea000383ffff */
.L_x_22:
[----:B------:R-:W-:-:S04]  /*2ad0*/  UISETP.NE.AND UP0, UPT, UR47, URZ, UPT ;  /* 0x000000ff2f00728c */ /* 0x000fc8000bf05270 */
[----:B------:R-:W-:-:S09]  /*2ae0*/  UISETP.NE.OR UP0, UPT, UR17, 0x1, UP0 ;  /* 0x000000011100788c */ /* 0x000fd20008705670 */
[----:B------:R-:W-:Y:S05]  /*2af0*/  BRA.U UP0, `(.L_x_47) ;  /* 0x0000000500487547 */ /* 0x000fea000b800000 */
[----:B------:R-:W-:Y:S01]  /*2b00*/  ISETP.GE.U32.AND P2, PT, R0, 0x2, PT ;  /* 0x000000020000780c */ /* 0x000fe20003f46070 */
[----:B------:R-:W-:Y:S01]  /*2b10*/  IMAD.MOV.U32 R12, RZ, RZ, 0x1 ;  /* 0x00000001ff0c7424 */ /* 0x000fe200078e00ff */
[----:B------:R-:W-:Y:S02]  /*2b20*/  CS2R R10, SRZ ;  /* 0x00000000000a7805 */ /* 0x000fe4000001ff00 */
[----:B------:R-:W-:Y:S01]  /*2b30*/  CS2R R8, SRZ ;  /* 0x0000000000087805 */ /* 0x000fe2000001ff00 */
[----:B------:R-:W-:Y:S01]  /*2b40*/  UMOV UR6, 0x400 ;  /* 0x0000040000067882 */ /* 0x000fe20000000000 */
[----:B------:R-:W-:Y:S01]  /*2b50*/  UMOV UR5, URZ ;  /* 0x000000ff00057c82 */ /* 0x000fe20008000000 */
[----:B------:R-:W-:-:S12]  /*2b60*/  ULEA UR6, UR47, UR6, 0x18 ;  /* 0x000000062f067291 */ /* 0x000fd8000f8ec0ff */
.L_x_51:
[----:B------:R-:W-:Y:S02]  /*2b70*/  LEA R2, R8, UR6, 0x3 ;  /* 0x0000000608027c11 */ /* 0x000fe4000f8e18ff */
[----:B------:R-:W-:-:S03]  /*2b80*/  SHF.L.U32 R4, R9, 0x1f, RZ ;  /* 0x0000001f09047819 */ /* 0x000fc600000006ff */
[----:B------:R-:W-:Y:S01]  /*2b90*/  VIADD R5, R2, 0x100 ;  /* 0x0000010002057836 */ /* 0x000fe20000000000 */
[----:B------:R-:W1:Y:S02]  /*2ba0*/  SYNCS.PHASECHK.TRANS64.TRYWAIT P0, [R2+URZ+0xf0], R4 ;  /* 0x0000f004020075a7 */ /* 0x000e6400080011ff */
[----:B-1----:R-:W-:Y:S05]  /*2bb0*/  @!P0 BRA `(.L_x_48) ;  /* 0x0000005c00d88947 */ /* 0x002fea0003800000 */
.L_x_148:
[----:B------:R-:W-:Y:S01]  /*2bc0*/  ULEA UR4, UR5, UR6, 0x3 ;  /* 0x0000000605047291 */ /* 0x000fe2000f8e18ff */
[----:B-1----:R-:W-:Y:S01]  /*2bd0*/  PRMT R2, RZ, 0x654, R5 ;  /* 0x00000654ff027816 */ /* 0x002fe20000000005 */
[----:B------:R-:W-:Y:S01]  /*2be0*/  @!P2 IMAD.MOV.U32 R4, RZ, RZ, 0x10 ;  /* 0x00000010ff04a424 */ /* 0x000fe200078e00ff */
[----:B------:R-:W-:Y:S01]  /*2bf0*/  SHF.L.U32 R5, R12, 0x1f, RZ ;  /* 0x0000001f0c057819 */ /* 0x000fe200000006ff */
[----:B------:R-:W-:Y:S01]  /*2c00*/  UIADD3 UR7, UPT, UPT, UR4, 0x90, URZ ;  /* 0x0000009004077890 */ /* 0x000fe2000fffe0ff */
[----:B------:R1:W-:Y:S05]  /*2c10*/  SYNCS.ARRIVE.TRANS64.RED.A1T0 RZ, [R2+URZ], RZ ;  /* 0x000000ff02ff79a7 */ /* 0x0003ea00081004ff */
[----:B------:R-:W-:Y:S01]  /*2c20*/  IMAD.U32 R6, RZ, RZ, UR7 ;  /* 0x00000007ff067e24 */ /* 0x000fe2000f8e00ff */
[----:B------:R-:W2:Y:S04]  /*2c30*/  SYNCS.PHASECHK.TRANS64.TRYWAIT P0, [UR4+0xa0], R5 ;  /* 0x0000a005ff0075a7 */ /* 0x000ea80008001104 */
[----:B------:R-:W-:Y:S01]  /*2c40*/  PRMT R6, R0, 0x654, R6 ;  /* 0x0000065400067816 */ /* 0x000fe20000000006 */
[----:B-12---:R-:W-:Y:S06]  /*2c50*/  @!P0 BRA `(.L_x_49) ;  /* 0x0000005c00c48947 */ /* 0x006fec0003800000 */
.L_x_150:
[----:B------:R-:W-:Y:S01]  /*2c60*/  ULEA UR8, UR5, UR6, 0x4 ;  /* 0x0000000605087291 */ /* 0x000fe2000f8e20ff */
[----:B------:R-:W-:Y:S01]  /*2c70*/  SEL R3, R6, R3, !P2 ;  /* 0x0000000306037207 */ /* 0x000fe20005000000 */
[----:B------:R-:W-:Y:S01]  /*2c80*/  UIADD3 UR9, UPT, UPT, UR4, 0x90, URZ ;  /* 0x0000009004097890 */ /* 0x000fe2000fffe0ff */
[----:B-1----:R-:W-:Y:S01]  /*2c90*/  LEA R2, R11, UR6, 0x3 ;  /* 0x000000060b027c11 */ /* 0x002fe2000f8e18ff */
[----:B------:R-:W-:Y:S01]  /*2ca0*/  UIADD3 UR8, UPT, UPT, UR8, 0x120, URZ ;  /* 0x0000012008087890 */ /* 0x000fe2000fffe0ff */
[----:B------:R1:W-:Y:S01]  /*2cb0*/  @!P2 SYNCS.ARRIVE.TRANS64.RED RZ, [R3+URZ], R4 ;  /* 0x0000000403ffa9a7 */ /* 0x0003e200080004ff */
[----:B------:R-:W-:Y:S01]  /*2cc0*/  UIADD3 UR4, UPT, UPT, UR5, 0x1, URZ ;  /* 0x0000000105047890 */ /* 0x000fe2000fffe0ff */
[----:B------:R-:W-:-:S03]  /*2cd0*/  VIADD R8, R8, 0x1 ;  /* 0x0000000108087836 */ /* 0x000fc60000000000 */
[----:B------:R-:W-:Y:S02]  /*2ce0*/  UISETP.NE.AND UP0, UPT, UR4, 0x2, UPT ;  /* 0x000000020400788c */ /* 0x000fe4000bf05270 */
[----:B------:R-:W-:Y:S01]  /*2cf0*/  ISETP.NE.AND P0, PT, R8, 0x2, PT ;  /* 0x000000020800780c */ /* 0x000fe20003f05270 */
[----:B------:R-:W-:Y:S06]  /*2d00*/  UGETNEXTWORKID.BROADCAST [UR8], [UR9] ;  /* 0x00000000080073ca */ /* 0x000fec0008000100 */
[----:B------:R-:W-:Y:S02]  /*2d10*/  USEL UR7, URZ, 0x1, UP0 ;  /* 0x00000001ff077887 */ /* 0x000fe40008000000 */
[----:B------:R-:W-:-:S04]  /*2d20*/  USEL UR5, UR4, URZ, UP0 ;  /* 0x000000ff04057287 */ /* 0x000fc80008000000 */
[----:B------:R-:W-:Y:S02]  /*2d30*/  LOP3.LUT R12, R12, UR7, RZ, 0x3c, !PT ;  /* 0x000000070c0c7c12 */ /* 0x000fe4000f8e3cff */
[----:B-1----:R-:W-:-:S04]  /*2d40*/  SHF.L.U32 R4, R10, 0x1f, RZ ;  /* 0x0000001f0a047819 */ /* 0x002fc800000006ff */
[----:B------:R-:W1:Y:S02]  /*2d50*/  SYNCS.PHASECHK.TRANS64.TRYWAIT P1, [R2+URZ+0x90], R4 ;  /* 0x00009004020075a7 */ /* 0x000e6400080211ff */
[----:B-1----:R-:W-:Y:S05]  /*2d60*/  @!P1 BRA `(.L_x_50) ;  /* 0x0000005c00989947 */ /* 0x002fea0003800000 */
.L_x_151:
[C---:B-1----:R-:W-:Y:S01]  /*2d70*/  LEA R4, R11.reuse, UR6, 0x4 ;  /* 0x000000060b047c11 */ /* 0x042fe2000f8e20ff */
[----:B------:R-:W-:Y:S01]  /*2d80*/  VIADD R2, R2, 0xa0 ;  /* 0x000000a002027836 */ /* 0x000fe20000000000 */
[----:B------:R-:W-:Y:S01]  /*2d90*/  SEL R8, R8, RZ, P0 ;  /* 0x000000ff08087207 */ /* 0x000fe20000000000 */
[----:B------:R-:W-:-:S03]  /*2da0*/  VIADD R11, R11, 0x1 ;  /* 0x000000010b0b7836 */ /* 0x000fc60000000000 */
[----:B------:R-:W1:Y:S01]  /*2db0*/  LDS.128 R4, [R4+0x120] ;  /* 0x0001200004047984 */ /* 0x000e620000000c00 */
[----:B------:R-:W-:Y:S02]  /*2dc0*/  PRMT R2, RZ, 0x654, R2 ;  /* 0x00000654ff027816 */ /* 0x000fe40000000002 */
[C---:B------:R-:W-:Y:S01]  /*2dd0*/  ISETP.NE.AND P1, PT, R11.reuse, 0x2, PT ;  /* 0x000000020b00780c */ /* 0x040fe20003f25270 */
[----:B------:R-:W-:Y:S01]  /*2de0*/  @!PT LDS RZ, [RZ] ;  /* 0x00000000fffff984 */ /* 0x000fe20000000800 */
[----:B------:R-:W-:Y:S01]  /*2df0*/  @!PT LDS RZ, [RZ] ;  /* 0x00000000fffff984 */ /* 0x000fe20000000800 */
[----:B------:R-:W-:Y:S01]  /*2e00*/  @!PT LDS RZ, [RZ] ;  /* 0x00000000fffff984 */ /* 0x000fe20000000800 */
[----:B------:R-:W-:Y:S01]  /*2e10*/  @!PT LDS RZ, [RZ] ;  /* 0x00000000fffff984 */ /* 0x000fe20000000800 */
[----:B------:R2:W-:Y:S06]  /*2e20*/  MEMBAR.ALL.CTA ;  /* 0x0000000000007992 */ /* 0x0005ec0000008000 */
[----:B--2---:R-:W2:Y:S01]  /*2e30*/  FENCE.VIEW.ASYNC.S ;  /* 0x00000000000073c6 */ /* 0x004ea20000000000 */
[----:B------:R-:W-:Y:S01]  /*2e40*/  SEL R11, R11, RZ, P1 ;  /* 0x000000ff0b0b7207 */ /* 0x000fe20000800000 */
[----:B--2---:R2:W-:Y:S01]  /*2e50*/  SYNCS.ARRIVE.TRANS64.RED.A1T0 RZ, [R2+URZ], RZ ;  /* 0x000000ff02ff79a7 */ /* 0x0045e200081004ff */
[----:B-1----:R-:W-:-:S02]  /*2e60*/  LOP3.LUT P3, RZ, R6, 0x1, RZ, 0xc0, !PT ;  /* 0x0000000106ff7812 */ /* 0x002fc4000786c0ff */
[----:B------:R-:W-:-:S04]  /*2e70*/  SEL R4, RZ, 0x1, P1 ;  /* 0x00000001ff047807 */ /* 0x000fc80000800000 */
[----:B------:R-:W-:Y:S02]  /*2e80*/  LOP3.LUT R10, R10, R4, RZ, 0x3c, !PT ;  /* 0x000000040a0a7212 */ /* 0x000fe400078e3cff */
[----:B--2---:R-:W-:-:S04]  /*2e90*/  SEL R2, RZ, 0x1, P0 ;  /* 0x00000001ff027807 */ /* 0x004fc80000000000 */
[----:B------:R-:W-:Y:S01]  /*2ea0*/  LOP3.LUT R9, R9, R2, RZ, 0x3c, !PT ;  /* 0x0000000209097212 */ /* 0x000fe200078e3cff */
[----:B------:R-:W-:Y:S06]  /*2eb0*/  @P3 BRA `(.L_x_51) ;  /* 0xfffffffc002c3947 */ /* 0x000fec000383ffff */
[----:B------:R-:W-:Y:S01]  /*2ec0*/  ULEA UR4, UR5, UR6, 0x3 ;  /* 0x0000000605047291 */ /* 0x000fe2000f8e18ff */
[----:B------:R-:W-:-:S08]  /*2ed0*/  SHF.L.U32 R2, R12, 0x1f, RZ ;  /* 0x0000001f0c027819 */ /* 0x000fd000000006ff */
[----:B------:R-:W1:Y:S02]  /*2ee0*/  SYNCS.PHASECHK.TRANS64 P0, [UR4+0xa0], R2 ;  /* 0x0000a002ff0075a7 */ /* 0x000e640008001004 */
[----:B-1----:R-:W-:Y:S05]  /*2ef0*/  @P0 BRA `(.L_x_52) ;  /* 0x0000000000080947 */ /* 0x002fea0003800000 */
[----:B------:R-:W1:Y:S02]  /*2f00*/  SYNCS.PHASECHK.TRANS64.TRYWAIT P0, [UR4+0xa0], R2 ;  /* 0x0000a002ff0075a7 */ /* 0x000e640008001104 */
[----:B-1----:R-:W-:Y:S05]  /*2f10*/  @!P0 BRA `(.L_x_53) ;  /* 0x0000005c00408947 */ /* 0x002fea0003800000 */
.L_x_52:
[----:B------:R-:W-:-:S04]  /*2f20*/  UIADD3 UR7, UPT, UPT, UR5, 0x1, URZ ;  /* 0x0000000105077890 */ /* 0x000fc8000fffe0ff */
[----:B------:R-:W-:-:S04]  /*2f30*/  UISETP.NE.AND UP0, UPT, UR7, 0x2, UPT ;  /* 0x000000020700788c */ /* 0x000fc8000bf05270 */
[----:B------:R-:W-:Y:S02]  /*2f40*/  USEL UR8, URZ, 0x1, UP0 ;  /* 0x00000001ff087887 */ /* 0x000fe40008000000 */
[----:B------:R-:W-:-:S04]  /*2f50*/  USEL UR7, UR7, URZ, UP0 ;  /* 0x000000ff07077287 */ /* 0x000fc80008000000 */
[----:B------:R-:W-:Y:S01]  /*2f60*/  ULEA UR7, UR7, UR6, 0x3 ;  /* 0x0000000607077291 */ /* 0x000fe2000f8e18ff */
[----:B-1----:R-:W-:-:S04]  /*2f70*/  LOP3.LUT R2, R12, UR8, RZ, 0x3c, !PT ;  /* 0x000000080c027c12 */ /* 0x002fc8000f8e3cff */
[----:B------:R-:W-:-:S04]  /*2f80*/  SHF.L.U32 R0, R2, 0x1f, RZ ;  /* 0x0000001f02007819 */ /* 0x000fc800000006ff */
[----:B------:R-:W1:Y:S02]  /*2f90*/  SYNCS.PHASECHK.TRANS64 P0, [UR7+0xa0], R0 ;  /* 0x0000a000ff0075a7 */ /* 0x000e640008001007 */
[----:B-1----:R-:W-:Y:S05]  /*2fa0*/  @P0 EXIT ;  /* 0x000000000000094d */ /* 0x002fea0003800000 */
[----:B------:R-:W-:Y:S02]  /*2fb0*/  SHF.L.U32 R2, R2, 0x1f, RZ ;  /* 0x0000001f02027819 */ /* 0x000fe400000006ff */
[----:B------:R-:W-:-:S07]  /*2fc0*/  MOV R0, UR7 ;  /* 0x0000000700007c02 */ /* 0x000fce0008000f00 */
.L_x_54:
[----:B-1----:R1:W2:Y:S02]  /*2fd0*/  SYNCS.PHASECHK.TRANS64.TRYWAIT P0, [R0+URZ+0xa0], R2 ;  /* 0x0000a002000075a7 */ /* 0x0022a400080011ff */
[----:B--2---:R-:W-:Y:S05]  /*2fe0*/  @!P0 NANOSLEEP.SYNCS 0x989680 ;  /* 0x009896800000895d */ /* 0x004fea0003900000 */
[----:B------:R-:W2:Y:S02]  /*2ff0*/  @!P0 SYNCS.PHASECHK.TRANS64 P0, [R0+URZ+0xa0], R2 ;  /* 0x0000a002000085a7 */ /* 0x000ea400080010ff */
[----:B--2---:R-:W-:Y:S05]  /*3000*/  @P0 EXIT ;  /* 0x000000000000094d */ /* 0x004fea0003800000 */
[----:B------:R-:W-:Y:S05]  /*3010*/  BRA `(.L_x_54) ;  /* 0xfffffffc00ec7947 */ /* 0x000fea000383ffff */
.L_x_47:
[----:B------:R-:W-:Y:S05]  /*3020*/  BRA.U UP4, `(.L_x_55) ;  /* 0x0000001104447547 */ /* 0x000fea000b800000 */
[----:B------:R-:W-:Y:S01]  /*3030*/  UMOV UR4, 0x40 ;  /* 0x0000004000047882 */ /* 0x000fe20000000000 */
[----:B------:R-:W-:Y:S01]  /*3040*/  NOP ;  /* 0x0000000000007918 */ /* 0x000fe20000000000 */
[----:B------:R-:W-:Y:S01]  /*3050*/  ULEA UR5, UR47, UR4, 0x18 ;  /* 0x000000042f057291 */ /* 0x000fe2000f8ec0ff */
[----:B------:R-:W-:Y:S02]  /*3060*/  UMOV UR6, 0x400 ;  /* 0x0000040000067882 */ /* 0x000fe40000000000 */
[----:B------:R-:W-:-:S06]  /*3070*/  ULEA UR6, UR47, UR6, 0x18 ;  /* 0x000000062f067291 */ /* 0x000fcc000f8ec0ff */
[----:B------:R-:W1:Y:S02]  /*3080*/  LDS.U8 R0, [UR5+0x1c] ;  /* 0x00001c05ff007984 */ /* 0x000e640008000000 */
[----:B-1----:R-:W-:-:S13]  /*3090*/  ISETP.NE.AND P0, PT, R0, RZ, PT ;  /* 0x000000ff0000720c */ /* 0x002fda0003f05270 */
[----:B------:R-:W-:Y:S05]  /*30a0*/  @P0 BRA `(.L_x_56) ;  /* 0x0000000000580947 */ /* 0x000fea0003800000 */
[----:B------:R-:W-:-:S13]  /*30b0*/  ELECT P0, URZ, PT ;  /* 0x0000000000ff782f */ /* 0x000fda0003800000 */
[----:B------:R-:W-:Y:S05]  /*30c0*/  @!P0 BRA `(.L_x_57) ;  /* 0x0000000000608947 */ /* 0x000fea0003800000 */
[----:B------:R-:W-:Y:S01]  /*30d0*/  UMOV UR4, 0x10 ;  /* 0x0000001000047882 */ /* 0x000fe20000000000 */
[----:B------:R-:W-:Y:S01]  /*30e0*/  HFMA2 R0, -RZ, RZ, 0, 5.9604644775390625e-08 ;  /* 0x00000001ff007431 */ /* 0x000fe200000001ff */
[----:B------:R-:W-:-:S03]  /*30f0*/  MOV R3, 0xffff ;  /* 0x0000ffff00037802 */ /* 0x000fc60000000f00 */
[----:B------:R-:W-:Y:S04]  /*3100*/  DEPBAR.LE SB1, 0x36 ;  /* 0x00009d800000791a */ /* 0x000fe80000000000 */
[----:B------:R-:W1:Y:S02]  /*3110*/  UTCATOMSWS.FIND_AND_SET.ALIGN UP0, UR4, UR4 ;  /* 0x00000004000475e3 */ /* 0x000e640008000800 */
[----:B-1----:R-:W-:Y:S01]  /*3120*/  MOV R4, UR4 ;  /* 0x0000000400047c02 */ /* 0x002fe20008000f00 */
[----:B------:R-:W-:Y:S06]  /*3130*/  BRA.U UP0, `(.L_x_58) ;  /* 0x0000000100187547 */ /* 0x000fec000b800000 */
.L_x_59:
[----:B------:R-:W-:Y:S05]  /*3140*/  NANOSLEEP 0x64 ;  /* 0x000000640000795d */ /* 0x000fea0003800000 */
[----:B------:R-:W-:-:S05]  /*3150*/  UMOV UR4, 0x10 ;  /* 0x0000001000047882 */ /* 0x000fca0000000000 */
[----:B------:R-:W-:Y:S04]  /*3160*/  DEPBAR.LE SB1, 0x36 ;  /* 0x00009d800000791a */ /* 0x000fe80000000000 */
[----:B------:R-:W1:Y:S02]  /*3170*/  UTCATOMSWS.FIND_AND_SET.ALIGN UP0, UR4, UR4 ;  /* 0x00000004000475e3 */ /* 0x000e640008000800 */
[----:B-1----:R-:W-:Y:S01]  /*3180*/  MOV R4, UR4 ;  /* 0x0000000400047c02 */ /* 0x002fe20008000f00 */
[----:B------:R-:W-:Y:S05]  /*3190*/  BRA.U !UP0, `(.L_x_59) ;  /* 0xfffffffd08e87547 */ /* 0x000fea000b83ffff */
.L_x_58:
[-C--:B------:R-:W-:Y:S02]  /*31a0*/  SHF.L.U32 R3, R3, R4.reuse, RZ ;  /* 0x0000000403037219 */ /* 0x080fe400000006ff */
[----:B------:R-:W-:Y:S01]  /*31b0*/  SHF.L.U32 R0, R0, R4, RZ ;  /* 0x0000000400007219 */ /* 0x000fe200000006ff */
[----:B------:R-:W-:Y:S02]  /*31c0*/  IMAD.SHL.U32 R4, R4, 0x20, RZ ;  /* 0x0000002004047824 */ /* 0x000fe400078e00ff */
[----:B------:R1:W-:Y:S04]  /*31d0*/  ATOMS.OR RZ, [UR5+0x14], R3 ;  /* 0x00001403ffff798c */ /* 0x0003e8000b000005 */
[----:B------:R1:W-:Y:S04]  /*31e0*/  ATOMS.OR RZ, [UR5+0x18], R0 ;  /* 0x00001800ffff798c */ /* 0x0003e8000b000005 */
[----:B------:R1:W-:Y:S01]  /*31f0*/  STS [UR6+0x140], R4 ;  /* 0x00014004ff007988 */ /* 0x0003e20008000806 */
[----:B------:R-:W-:Y:S05]  /*3200*/  BRA `(.L_x_57) ;  /* 0x0000000000107947 */ /* 0x000fea0003800000 */
.L_x_56:
[----:B------:R-:W-:Y:S02]  /*3210*/  MOV R0, 0xffffffff ;  /* 0xffffffff00007802 */ /* 0x000fe40000000f00 */
[----:B------:R-:W-:-:S03]  /*3220*/  MOV R4, 0x3250 ;  /* 0x0000325000047802 */ /* 0x000fc60000000f00 */
[----:B------:R1:W-:Y:S04]  /*3230*/  STS [UR6+0x140], R0 ;  /* 0x00014000ff007988 */ /* 0x0003e80008000806 */
[----:B-1---5:R-:W-:Y:S05]  /*3240*/  CALL.REL.NOINC `($__internal_1_$__cuda_sm10x_tcgen05_guardrail_trap_phase_invalid_during_alloc) ;  /* 0x00000060008c7944 */ /* 0x022fea0003c00000 */
.L_x_57:
[----:B------:R-:W-:Y:S05]  /*3250*/  WARPSYNC.ALL ;  /* 0x0000000000007948 */ /* 0x000fea0003800000 */
[----:B------:R-:W2:Y:S01]  /*3260*/  S2UR UR4, SR_CgaCtaId ;  /* 0x00000000000479c3 */ /* 0x000ea20000008800 */
[----:B------:R-:W-:Y:S01]  /*3270*/  UMOV UR41, 0x400 ;  /* 0x0000040000297882 */ /* 0x000fe20000000000 */
[----:B------:R-:W-:-:S06]  /*3280*/  NOP ;  /* 0x0000000000007918 */ /* 0x000fcc0000000000 */
[----:B------:R-:W-:Y:S06]  /*3290*/  BAR.ARV 0x6, 0xa0 ;  /* 0x0182800000007b1d */ /* 0x000fec0000002000 */
[----:B------:R-:W3:Y:S01]  /*32a0*/  LDCU UR6, c[0x0][0x38c] ;  /* 0x00007180ff0677ac */ /* 0x000ee20008000800 */
[----:B------:R-:W-:Y:S01]  /*32b0*/  LOP3.LUT R2, R2, 0xffff, RZ, 0xc0, !PT ;  /* 0x0000ffff02027812 */ /* 0x000fe200078ec0ff */
[----:B------:R-:W-:Y:S01]  /*32c0*/  IMAD.MOV.U32 R11, RZ, RZ, 0x1 ;  /* 0x00000001ff0b7424 */ /* 0x000fe200078e00ff */
[----:B------:R-:W-:Y:S01]  /*32d0*/  CS2R R8, SRZ ;  /* 0x0000000000087805 */ /* 0x000fe2000001ff00 */
[----:B------:R-:W4:Y:S01]  /*32e0*/  LDCU UR7, c[0x0][0x38c] ;  /* 0x00007180ff0777ac */ /* 0x000f220008000800 */
[----:B------:R-:W-:Y:S01]  /*32f0*/  R2UR UR42, R2 ;  /* 0x00000000022a72ca */ /* 0x000fe200000e0000 */
[----:B------:R-:W-:Y:S01]  /*3300*/  IMAD.MOV.U32 R10, RZ, RZ, RZ ;  /* 0x000000ffff0a7224 */ /* 0x000fe200078e00ff */
[----:B------:R-:W-:Y:S01]  /*3310*/  UMOV UR45, URZ ;  /* 0x000000ff002d7c82 */ /* 0x000fe20008000000 */
[----:B------:R-:W-:Y:S01]  /*3320*/  UMOV UR39, URZ ;  /* 0x000000ff00277c82 */ /* 0x000fe20008000000 */
[----:B--2---:R-:W-:Y:S01]  /*3330*/  ULEA UR41, UR4, UR41, 0x18 ;  /* 0x0000002904297291 */ /* 0x004fe2000f8ec0ff */
[----:B------:R-:W-:Y:S01]  /*3340*/  UMOV UR62, 0x0 ;  /* 0x00000000003e7882 */ /* 0x000fe20000000000 */
[----:B------:R-:W-:-:S02]  /*3350*/  UMOV UR63, 0x4200010 ;  /* 0x04200010003f7882 */ /* 0x000fc40000000000 */
[----:B------:R-:W-:Y:S02]  /*3360*/  UIADD3 UR5, UPT, UPT, UR41, 0x4400, URZ ;  /* 0x0000440029057890 */ /* 0x000fe4000fffe0ff */
[----:B------:R-:W-:Y:S02]  /*3370*/  UIADD3 UR4, UPT, UPT, UR41, 0x14400, URZ ;  /* 0x0001440029047890 */ /* 0x000fe4000fffe0ff */
[----:B---3--:R-:W-:Y:S01]  /*3380*/  UIADD3 UR6, UPT, UPT, UR6, 0x7f, URZ ;  /* 0x0000007f06067890 */ /* 0x008fe2000fffe0ff */
[----:B-1----:R-:W1:Y:S01]  /*3390*/  LDS R0, [UR41+0x140] ;  /* 0x00014029ff007984 */ /* 0x002e620008000800 */
[----:B------:R-:W-:Y:S02]  /*33a0*/  USHF.R.U32.HI UR5, URZ, 0x4, UR5 ;  /* 0x00000004ff057899 */ /* 0x000fe40008011605 */
[----:B------:R-:W-:Y:S02]  /*33b0*/  USHF.R.S32.HI UR47, URZ, 0x1f, UR6 ;  /* 0x0000001fff2f7899 */ /* 0x000fe40008011406 */
[----:B------:R-:W-:-:S02]  /*33c0*/  USHF.R.U32.HI UR4, URZ, 0x4, UR4 ;  /* 0x00000004ff047899 */ /* 0x000fc40008011604 */
[----:B------:R-:W-:Y:S02]  /*33d0*/  ULEA.HI UR47, UR47, UR6, URZ, 0x7 ;  /* 0x000000062f2f7291 */ /* 0x000fe4000f8f38ff */
[----:B------:R-:W-:Y:S02]  /*33e0*/  ULOP3.LUT UR5, UR5, 0x3fff, URZ, 0xc0, !UPT ;  /* 0x00003fff05057892 */ /* 0x000fe4000f8ec0ff */
[----:B------:R-:W-:Y:S02]  /*33f0*/  USHF.R.S32.HI UR47, URZ, 0x7, UR47 ;  /* 0x00000007ff2f7899 */ /* 0x000fe4000801142f */
[----:B------:R-:W-:Y:S02]  /*3400*/  ULOP3.LUT UR4, UR4, 0x3fff, URZ, 0xc0, !UPT ;  /* 0x00003fff04047892 */ /* 0x000fe4000f8ec0ff */
[----:B------:R-:W-:Y:S01]  /*3410*/  UISETP.LT.AND UP0, UPT, UR47, 0x1, UPT ;  /* 0x000000012f00788c */ /* 0x000fe2000bf01270 */
[----:B------:R-:W-:Y:S01]  /*3420*/  UMOV UR60, 0x0 ;  /* 0x00000000003c7882 */ /* 0x000fe20000000000 */
[----:B------:R-:W-:-:S02]  /*3430*/  UMOV UR61, 0x4200010 ;  /* 0x04200010003d7882 */ /* 0x000fc40000000000 */
[----:B------:R-:W-:Y:S01]  /*3440*/  USEL UR64, UR47, 0x1, !UP0 ;  /* 0x000000012f407887 */ /* 0x000fe2000c000000 */
[----:B------:R-:W-:Y:S01]  /*3450*/  UMOV UR58, 0x0 ;  /* 0x00000000003a7882 */ /* 0x000fe20000000000 */
[----:B------:R-:W-:Y:S01]  /*3460*/  UMOV UR59, 0x4200010 ;  /* 0x04200010003b7882 */ /* 0x000fe20000000000 */
[----:B------:R-:W-:Y:S01]  /*3470*/  UMOV UR56, 0x0 ;  /* 0x0000000000387882 */ /* 0x000fe20000000000 */
[----:B------:R-:W-:Y:S01]  /*3480*/  UMOV UR57, 0x4200010 ;  /* 0x0420001000397882 */ /* 0x000fe20000000000 */
[----:B------:R-:W-:Y:S01]  /*3490*/  UMOV UR54, 0x0 ;  /* 0x0000000000367882 */ /* 0x000fe20000000000 */
[----:B------:R-:W-:Y:S01]  /*34a0*/  UMOV UR55, 0x4200010 ;  /* 0x0420001000377882 */ /* 0x000fe20000000000 */
[----:B------:R-:W-:Y:S01]  /*34b0*/  UMOV UR52, 0x0 ;  /* 0x0000000000347882 */ /* 0x000fe20000000000 */
[----:B------:R-:W-:Y:S01]  /*34c0*/  UMOV UR53, 0x4200010 ;  /* 0x0420001000357882 */ /* 0x000fe20000000000 */
[----:B------:R-:W-:Y:S02]  /*34d0*/  ULOP3.LUT UR43, UR5, 0x10000, URZ, 0xfc, !UPT ;  /* 0x00010000052b7892 */ /* 0x000fe4000f8efcff */
[----:B------:R-:W-:-:S02]  /*34e0*/  ULOP3.LUT UR44, UR4, 0x10000, URZ, 0xfc, !UPT ;  /* 0x00010000042c7892 */ /* 0x000fc4000f8efcff */
[----:B------:R-:W-:Y:S02]  /*34f0*/  UIADD3 UR64, UPT, UPT, -UR64, URZ, URZ ;  /* 0x000000ff40407290 */ /* 0x000fe4000fffe1ff */
[----:B----4-:R-:W-:Y:S01]  /*3500*/  UISETP.GE.AND UP4, UPT, UR7, 0x1, UPT ;  /* 0x000000010700788c */ /* 0x010fe2000bf86270 */
[----:B------:R-:W-:Y:S01]  /*3510*/  UMOV UR50, 0x0 ;  /* 0x0000000000327882 */ /* 0x000fe20000000000 */
[----:B------:R-:W-:Y:S01]  /*3520*/  UMOV UR51, 0x4200010 ;  /* 0x0420001000337882 */ /* 0x000fe20000000000 */
[----:B------:R-:W-:Y:S01]  /*3530*/  UMOV UR48, 0x0 ;  /* 0x0000000000307882 */ /* 0x000fe20000000000 */
[----:B-1----:R-:W-:Y:S01]  /*3540*/  R2UR UR65, R0 ;  /* 0x00000000004172ca */ /* 0x002fe200000e0000 */
[----:B------:R-:W-:-:S14]  /*3550*/  UMOV UR49, 0x4200010 ;  /* 0x0420001000317882 */ /* 0x000fdc0000000000 */
.L_x_66:
[----:B------:R-:W-:Y:S02]  /*3560*/  LEA R0, R10, UR41, 0x3 ;  /* 0x000000290a007c11 */ /* 0x000fe4000f8e18ff */
[----:B------:R-:W-:Y:S02]  /*3570*/  SHF.L.U32 R2, R9, 0x1f, RZ ;  /* 0x0000001f09027819 */ /* 0x000fe400000006ff */
[----:B------:R-:W-:Y:S01]  /*3580*/  PLOP3.LUT P0, PT, PT, PT, UP4, 0x80, 0x8 ;  /* 0x000000000008781c */ /* 0x000fe20003f0f048 */
[----:B------:R-:W-:Y:S01]  /*3590*/  VIADD R3, R0, 0xa0 ;  /* 0x000000a000037836 */ /* 0x000fe20000000000 */
[----:B-1----:R-:W1:Y:S02]  /*35a0*/  SYNCS.PHASECHK.TRANS64.TRYWAIT P1, [R0+URZ+0x90], R2 ;  /* 0x00009002000075a7 */ /* 0x002e6400080211ff */
[----:B-1-3--:R-:W-:Y:S09]  /*35b0*/  @!P1 BRA `(.L_x_60) ;  /* 0x0000005400b09947 */ /* 0x00aff20003800000 */
.L_x_153:
[----:B------:R-:W-:Y:S01]  /*35c0*/  LEA R4, R10, UR41, 0x4 ;  /* 0x000000290a047c11 */ /* 0x000fe2000f8e20ff */
[----:B------:R-:W-:Y:S01]  /*35d0*/  @UP4 ULEA UR4, UR39, UR41, 0x3 ;  /* 0x0000002927044291 */ /* 0x000fe2000f8e18ff */
[----:B------:R-:W-:Y:S01]  /*35e0*/  PLOP3.LUT P2, PT, PT, PT, PT, 0x80, 0x8 ;  /* 0x000000000008781c */ /* 0x000fe20003f4f070 */
[----:B------:R-:W-:Y:S01]  /*35f0*/  ULEA UR46, UR45, UR41, 0x3 ;  /* 0x000000292d2e7291 */ /* 0x000fe2000f8e18ff */
[----:B------:R-:W-:Y:S02]  /*3600*/  PRMT R3, RZ, 0x654, R3 ;  /* 0x00000654ff037816 */ /* 0x000fe40000000003 */
[----:B------:R-:W2:Y:S01]  /*3610*/  LDS.128 R4, [R4+0x120] ;  /* 0x0001200004047984 */ /* 0x000ea20000000c00 */
[----:B-1----:R-:W-:Y:S02]  /*3620*/  @P0 SHF.L.U32 R2, R8, 0x1f, RZ ;  /* 0x0000001f08020819 */ /* 0x002fe400000006ff */
[----:B------:R-:W-:Y:S01]  /*3630*/  SHF.L.U32 R0, R11, 0x1f, RZ ;  /* 0x0000001f0b007819 */ /* 0x000fe200000006ff */
[----:B------:R-:W-:Y:S01]  /*3640*/  @!PT LDS RZ, [RZ] ;  /* 0x00000000fffff984 */ /* 0x000fe20000000800 */
[----:B------:R-:W-:Y:S01]  /*3650*/  @!PT LDS RZ, [RZ] ;  /* 0x00000000fffff984 */ /* 0x000fe20000000800 */
[----:B------:R-:W-:Y:S01]  /*3660*/  @!PT LDS RZ, [RZ] ;  /* 0x00000000fffff984 */ /* 0x000fe20000000800 */
[----:B------:R-:W-:Y:S01]  /*3670*/  @!PT LDS RZ, [RZ] ;  /* 0x00000000fffff984 */ /* 0x000fe20000000800 */
[----:B------:R1:W-:Y:S06]  /*3680*/  MEMBAR.ALL.CTA ;  /* 0x0000000000007992 */ /* 0x0003ec0000008000 */
[----:B-1----:R-:W1:Y:S02]  /*3690*/  FENCE.VIEW.ASYNC.S ;  /* 0x00000000000073c6 */ /* 0x002e640000000000 */
[----:B-1----:R1:W-:Y:S01]  /*36a0*/  SYNCS.ARRIVE.TRANS64.RED.A1T0 RZ, [R3+URZ], RZ ;  /* 0x000000ff03ff79a7 */ /* 0x0023e200081004ff */
[----:B------:R1:W3:Y:S01]  /*36b0*/  @P0 SYNCS.PHASECHK.TRANS64.TRYWAIT P2, [UR4], R2 ;  /* 0x00000002ff0005a7 */ /* 0x0002e20008041104 */
[----:B------:R-:W-:Y:S01]  /*36c0*/  ULEA.HI UR4, UR45, UR45, URZ, 0x1 ;  /* 0x0000002d2d047291 */ /* 0x000fe2000f8f08ff */
[----:B--2---:R-:W-:-:S03]  /*36d0*/  LOP3.LUT P1, RZ, R6, 0x1, RZ, 0xc0, !PT ;  /* 0x0000000106ff7812 */ /* 0x004fc6000782c0ff */
[----:B------:R-:W-:Y:S02]  /*36e0*/  USHF.L.U32 UR5, UR4, 0x6, URZ ;  /* 0x0000000604057899 */ /* 0x000fe400080006ff */
[----:B------:R-:W-:Y:S02]  /*36f0*/  ULOP3.LUT UR36, UR4, 0xffe, URZ, 0xc0, !UPT ;  /* 0x00000ffe04247892 */ /* 0x000fe4000f8ec0ff */
[----:B------:R-:W-:Y:S02]  /*3700*/  ULOP3.LUT UR4, UR5, 0xffffff80, URZ, 0xc0, !UPT ;  /* 0xffffff8005047892 */ /* 0x000fe4000f8ec0ff */
[----:B------:R-:W-:Y:S02]  /*3710*/  UIADD3 UR36, UPT, UPT, -UR36, UR45, URZ ;  /* 0x0000002d24247290 */ /* 0x000fe4000fffe1ff */
[----:B------:R-:W-:Y:S01]  /*3720*/  UIADD3 UR4, UPT, UPT, UR65, UR4, URZ ;  /* 0x0000000441047290 */ /* 0x000fe2000fffe0ff */
[----:B------:R-:W2:Y:S03]  /*3730*/  SYNCS.PHASECHK.TRANS64.TRYWAIT P0, [UR46+0xd0], R0 ;  /* 0x0000d000ff0075a7 */ /* 0x000ea6000800112e */
[----:B------:R-:W-:Y:S01]  /*3740*/  ULEA UR36, UR36, UR4, 0x14 ;  /* 0x0000000424247291 */ /* 0x000fe2000f8ea0ff */
[----:B-123--:R-:W-:Y:S11]  /*3750*/  @!P0 BRA `(.L_x_61) ;  /* 0x00000054005c8947 */ /* 0x00eff60003800000 */
.L_x_155:
[----:B------:R-:W-:Y:S01]  /*3760*/  IADD3 R10, PT, PT, R10, 0x1, RZ ;  /* 0x000000010a0a7810 */ /* 0x000fe20007ffe0ff */
[----:B------:R-:W-:Y:S06]  /*3770*/  BRA.U !UP4, `(.L_x_62) ;  /* 0x000000050c107547 */ /* 0x000fec000b800000 */
[----:B------:R-:W-:Y:S01]  /*3780*/  UPLOP3.LUT UP2, UPT, UPT, UPT, UPT, 0x40, 0x4 ;  /* 0x000000000004789c */ /* 0x000fe20003f4e870 */
[----:B------:R-:W-:Y:S01]  /*3790*/  UMOV UR38, UR64 ;  /* 0x0000004000267c82 */ /* 0x000fe20008000000 */
[----:B------:R-:W-:Y:S01]  /*37a0*/  UMOV UR37, UR47 ;  /* 0x0000002f00257c82 */ /* 0x000fe20008000000 */
[----:B------:R-:W-:-:S08]  /*37b0*/  UMOV UR5, UR39 ;  /* 0x0000002700057c82 */ /* 0x000fd00008000000 */
.L_x_65:
[----:B------:R-:W-:Y:S02]  /*37c0*/  UIADD3 UR38, UPT, UPT, UR38, 0x1, URZ ;  /* 0x0000000126267890 */ /* 0x000fe4000fffe0ff */
[----:B------:R-:W-:Y:S02]  /*37d0*/  ULEA UR7, UR5, UR41, 0x3 ;  /* 0x0000002905077291 */ /* 0x000fe4000f8e18ff */
[----:B------:R-:W-:Y:S01]  /*37e0*/  UISETP.NE.AND UP3, UPT, UR38, URZ, UPT ;  /* 0x000000ff2600728c */ /* 0x000fe2000bf65270 */
[----:B--23--:R-:W-:Y:S10]  /*37f0*/  @P2 BRA `(.L_x_63) ;  /* 0x00000000000c2947 */ /* 0x00cff40003800000 */
[----:B-1----:R-:W-:Y:S04]  /*3800*/  SHF.L.U32 R2, R8, 0x1f, RZ ;  /* 0x0000001f08027819 */ /* 0x002fe800000006ff */
[----:B------:R-:W1:Y:S02]  /*3810*/  SYNCS.PHASECHK.TRANS64.TRYWAIT P0, [UR7], R2 ;  /* 0x00000002ff0075a7 */ /* 0x000e640008001107 */
[----:B-1----:R-:W-:Y:S05]  /*3820*/  @!P0 BRA `(.L_x_64) ;  /* 0x0000005400408947 */ /* 0x002fea0003800000 */
.L_x_63:
[----:B------:R-:W-:Y:S01]  /*3830*/  UISETP.NE.AND UP0, UPT, UR37, 0x1, UPT ;  /* 0x000000012500788c */ /* 0x000fe2000bf05270 */
[----:B------:R-:W-:Y:S01]  /*3840*/  PLOP3.LUT P2, PT, PT, PT, PT, 0x80, 0x8 ;  /* 0x000000000008781c */ /* 0x000fe20003f4f070 */
[----:B------:R-:W-:Y:S02]  /*3850*/  UIADD3 UR4, UPT, UPT, UR5, 0x1, URZ ;  /* 0x0000000105047890 */ /* 0x000fe4000fffe0ff */
[----:B------:R-:W-:Y:S02]  /*3860*/  UIADD3 UR40, UPT, UPT, UR7, 0x20, URZ ;  /* 0x0000002007287890 */ /* 0x000fe4000fffe0ff */
[----:B------:R-:W-:Y:S01]  /*3870*/  UISETP.NE.AND UP1, UPT, UR4, 0x4, UPT ;  /* 0x000000040400788c */ /* 0x000fe2000bf25270 */
[----:B------:R-:W-:Y:S01]  /*3880*/  PLOP3.LUT P0, PT, PT, PT, UP0, 0x80, 0x8 ;  /* 0x000000000008781c */ /* 0x000fe20003f0f008 */
[----:B------:R-:W-:Y:S02]  /*3890*/  UIADD3 UR37, UPT, UPT, UR37, -0x1, URZ ;  /* 0xffffffff25257890 */ /* 0x000fe4000fffe0ff */
[----:B------:R-:W-:Y:S02]  /*38a0*/  USEL UR6, URZ, 0x1, UP1 ;  /* 0x00000001ff067887 */ /* 0x000fe40008800000 */
[----:B------:R-:W-:Y:S01]  /*38b0*/  USEL UR39, UR4, URZ, UP1 ;  /* 0x000000ff04277287 */ /* 0x000fe20008800000 */
[----:B------:R-:W-:Y:S01]  /*38c0*/  UMOV UR7, 0x40004040 ;  /* 0x4000404000077882 */ /* 0x000fe20000000000 */
[----:B------:R-:W-:Y:S02]  /*38d0*/  UMOV UR35, 0x40004040 ;  /* 0x4000404000237882 */ /* 0x000fe40000000000 */
[----:B------:R-:W-:Y:S01]  /*38e0*/  @UP0 ULEA UR4, UR39, UR41, 0x3 ;  /* 0x0000002927040291 */ /* 0x000fe2000f8e18ff */
[----:B------:R-:W-:Y:S01]  /*38f0*/  LOP3.LUT R8, R8, UR6, RZ, 0x3c, !PT ;  /* 0x0000000608087c12 */ /* 0x000fe2000f8e3cff */
[----:B------:R-:W-:Y:S01]  /*3900*/  ULEA UR6, UR5, UR44, 0xb ;  /* 0x0000002c05067291 */ /* 0x000fe2000f8e58ff */
[----:B------:R-:W-:Y:S02]  /*3910*/  UMOV UR33, 0x40004040 ;  /* 0x4000404000217882 */ /* 0x000fe40000000000 */
[----:B-1----:R-:W-:Y:S01]  /*3920*/  @P0 SHF.L.U32 R0, R8, 0x1f, RZ ;  /* 0x0000001f08000819 */ /* 0x002fe200000006ff */
[----:B------:R-:W-:Y:S02]  /*3930*/  UIADD3 UR34, UPT, UPT, UR6, 0x2, URZ ;  /* 0x0000000206227890 */ /* 0x000fe4000fffe0ff */
[----:B------:R-:W-:Y:S01]  /*3940*/  UIADD3 UR30, UPT, UPT, UR6, 0x4, URZ ;  /* 0x00000004061e7890 */ /* 0x000fe2000fffe0ff */
[----:B------:R2:W3:Y:S01]  /*3950*/  @P0 SYNCS.PHASECHK.TRANS64.TRYWAIT P2, [UR4], R0 ;  /* 0x00000000ff0005a7 */ /* 0x0004e20008041104 */
[----:B------:R-:W-:Y:S02]  /*3960*/  ULEA UR4, UR5, UR43, 0xa ;  /* 0x0000002b05047291 */ /* 0x000fe4000f8e50ff */
[----:B------:R-:W-:Y:S02]  /*3970*/  UIADD3 UR26, UPT, UPT, UR6, 0x6, URZ ;  /* 0x00000006061a7890 */ /* 0x000fe4000fffe0ff */
        /* <DEDUP_REMOVED lines=10> */
[----:B------:R-:W-:Y:S01]  /*3a20*/  UIADD3 UR8, UPT, UPT, UR4, 0x206, URZ ;  /* 0x0000020604087890 */ /* 0x000fe2000fffe0ff */
[----:B------:R-:W-:Y:S01]  /*3a30*/  UMOV UR5, 0x40004040 ;  /* 0x4000404000057882 */ /* 0x000fe20000000000 */
[----:B------:R-:W-:Y:S01]  /*3a40*/  UMOV UR31, 0x40004040 ;  /* 0x40004040001f7882 */ /* 0x000fe20000000000 */
[----:B------:R1:W-:Y:S01]  /*3a50*/  UTCHMMA gdesc[UR4], gdesc[UR6], tmem[UR36], tmem[UR62], idesc[UR63], UP2 ;  /* 0x00ff3e06040075ea */ /* 0x0003e20009000024 */
[----:B------:R-:W-:Y:S01]  /*3a60*/  UPLOP3.LUT UP2, UPT, UPT, UPT, UPT, 0x80, 0x8 ;  /* 0x000000000008789c */ /* 0x000fe20003f4f070 */
[----:B------:R2:W-:Y:S01]  /*3a70*/  UTCHMMA gdesc[UR32], gdesc[UR34], tmem[UR36], tmem[UR60], idesc[UR61], UPT ;  /* 0x00ff3c22200075ea */ /* 0x0005e2000b800024 */
[----:B------:R-:W-:Y:S01]  /*3a80*/  UMOV UR29, 0x40004040 ;  /* 0x40004040001d7882 */ /* 0x000fe20000000000 */
[----:B------:R-:W-:Y:S01]  /*3a90*/  UMOV UR27, 0x40004040 ;  /* 0x40004040001b7882 */ /* 0x000fe20000000000 */
        /* <DEDUP_REMOVED lines=12> */
[----:B------:R-:W-:Y:S01]  /*3b60*/  UMOV UR9, 0x40004040 ;  /* 0x4000404000097882 */ /* 0x000fe20000000000 */
[----:B------:R2:W-:Y:S01]  /*3b70*/  UTCHMMA gdesc[UR12], gdesc[UR14], tmem[UR36], tmem[UR50], idesc[UR51], UPT ;  /* 0x00ff320e0c0075ea */ /* 0x0005e2000b800024 */
[----:B------:R2:W-:Y:S01]  /*3b80*/  UTCHMMA gdesc[UR8], gdesc[UR10], tmem[UR36], tmem[UR48], idesc[UR49], UPT ;  /* 0x00ff300a080075ea */ /* 0x0005e2000b800024 */
[----:B------:R2:W-:Y:S01]  /*3b90*/  UTCBAR.MULTICAST [UR40], URZ, UR42 ;  /* 0x000000ff280073e9 */ /* 0x0005e2000800082a */
[----:B-1----:R-:W-:Y:S01]  /*3ba0*/  UMOV UR5, UR39 ;  /* 0x0000002700057c82 */ /* 0x002fe20008000000 */
[----:B------:R-:W-:Y:S05]  /*3bb0*/  BRA.U UP3, `(.L_x_65) ;  /* 0xfffffffd03007547 */ /* 0x000fea000b83ffff */
.L_x_62:
[----:B------:R-:W-:Y:S01]  /*3bc0*/  UIADD3 UR4, UPT, UPT, UR45, 0x1, URZ ;  /* 0x000000012d047890 */ /* 0x000fe2000fffe0ff */
[C---:B------:R-:W-:Y:S01]  /*3bd0*/  ISETP.NE.AND P0, PT, R10.reuse, 0x2, PT ;  /* 0x000000020a00780c */ /* 0x040fe20003f05270 */
[----:B------:R-:W-:Y:S02]  /*3be0*/  UIADD3 UR5, UPT, UPT, UR46, 0xb0, URZ ;  /* 0x000000b02e057890 */ /* 0x000fe4000fffe0ff */
[----:B------:R-:W-:Y:S01]  /*3bf0*/  UISETP.NE.AND UP0, UPT, UR4, 0x4, UPT ;  /* 0x000000040400788c */ /* 0x000fe2000bf05270 */
[----:B-12---:R-:W-:Y:S02]  /*3c00*/  SEL R0, RZ, 0x1, P0 ;  /* 0x00000001ff007807 */ /* 0x006fe40000000000 */
[----:B------:R-:W-:Y:S01]  /*3c10*/  SEL R10, R10, RZ, P0 ;  /* 0x000000ff0a0a7207 */ /* 0x000fe20000000000 */
[----:B------:R-:W-:Y:S01]  /*3c20*/  USEL UR6, URZ, 0x1, UP0 ;  /* 0x00000001ff067887 */ /* 0x000fe20008000000 */
[----:B------:R-:W-:Y:S01]  /*3c30*/  LOP3.LUT R9, R9, R0, RZ, 0x3c, !PT ;  /* 0x0000000009097212 */ /* 0x000fe200078e3cff */
[----:B------:R-:W-:Y:S01]  /*3c40*/  USEL UR45, UR4, URZ, UP0 ;  /* 0x000000ff042d7287 */ /* 0x000fe20008000000 */
[----:B------:R1:W-:Y:S03]  /*3c50*/  UTCBAR [UR5], URZ ;  /* 0x000000ff050073e9 */ /* 0x0003e600080000ff */
[----:B------:R-:W-:Y:S01]  /*3c60*/  LOP3.LUT R11, R11, UR6, RZ, 0x3c, !PT ;  /* 0x000000060b0b7c12 */ /* 0x000fe2000f8e3cff */
[----:B------:R-:W-:Y:S07]  /*3c70*/  @P1 BRA `(.L_x_66) ;  /* 0xfffffff800381947 */ /* 0x000fee000383ffff */
[----:B------:R-:W2:Y:S01]  /*3c80*/  S2UR UR8, SR_CgaCtaId ;  /* 0x00000000000879c3 */ /* 0x000ea20000008800 */
[----:B------:R-:W-:Y:S01]  /*3c90*/  ELECT P0, URZ, PT ;  /* 0x0000000000ff782f */ /* 0x000fe20003800000 */
[----:B------:R-:W-:Y:S01]  /*3ca0*/  IMAD.MOV.U32 R0, RZ, RZ, 0x1 ;  /* 0x00000001ff007424 */ /* 0x000fe200078e00ff */
[----:B------:R-:W-:Y:S01]  /*3cb0*/  UIADD3 UR41, UPT, UPT, UR41, 0xd0, URZ ;  /* 0x000000d029297890 */ /* 0x000fe2000fffe0ff */
[----:B------:R-:W-:Y:S01]  /*3cc0*/  SHF.L.U32 R2, R11, 0x1f, RZ ;  /* 0x0000001f0b027819 */ /* 0x000fe200000006ff */
[----:B------:R-:W-:-:S03]  /*3cd0*/  UMOV UR4, 0x40 ;  /* 0x0000004000047882 */ /* 0x000fc60000000000 */
[----:B------:R-:W-:Y:S01]  /*3ce0*/  UVIRTCOUNT.DEALLOC.SMPOOL 0x80 ;  /* 0x000000800000784c */ /* 0x000fe20000000000 */
[----:B--2---:R-:W-:Y:S02]  /*3cf0*/  ULEA UR8, UR8, UR4, 0x18 ;  /* 0x0000000408087291 */ /* 0x004fe4000f8ec0ff */
[----:B------:R-:W-:-:S07]  /*3d00*/  ULEA UR4, UR45, UR41, 0x3 ;  /* 0x000000292d047291 */ /* 0x000fce000f8e18ff */
[----:B------:R2:W-:Y:S02]  /*3d10*/  @P0 STS.U8 [UR8+0x1c], R0 ;  /* 0x00001c00ff000988 */ /* 0x0005e40008000008 */
[----:B------:R-:W4:Y:S02]  /*3d20*/  SYNCS.PHASECHK.TRANS64.TRYWAIT P0, [UR4], R2 ;  /* 0x00000002ff0075a7 */ /* 0x000f240008001104 */
[----:B--2-4-:R-:W-:Y:S05]  /*3d30*/  @!P0 BRA `(.L_x_67) ;  /* 0x0000005000148947 */ /* 0x014fea0003800000 */
.L_x_158:
[----:B------:R-:W-:-:S04]  /*3d40*/  UIADD3 UR4, UPT, UPT, UR45, 0x1, URZ ;  /* 0x000000012d047890 */ /* 0x000fc8000fffe0ff */
[----:B------:R-:W-:-:S04]  /*3d50*/  UISETP.NE.AND UP0, UPT, UR4, 0x4, UPT ;  /* 0x000000040400788c */ /* 0x000fc8000bf05270 */
[----:B------:R-:W-:Y:S02]  /*3d60*/  USEL UR6, URZ, 0x1, UP0 ;  /* 0x00000001ff067887 */ /* 0x000fe40008000000 */
[----:B------:R-:W-:-:S04]  /*3d70*/  USEL UR4, UR4, URZ, UP0 ;  /* 0x000000ff04047287 */ /* 0x000fc80008000000 */
[----:B-1----:R-:W-:Y:S01]  /*3d80*/  ULEA UR5, UR4, UR41, 0x3 ;  /* 0x0000002904057291 */ /* 0x002fe2000f8e18ff */
[----:B--2---:R-:W-:-:S04]  /*3d90*/  LOP3.LUT R2, R11, UR6, RZ, 0x3c, !PT ;  /* 0x000000060b027c12 */ /* 0x004fc8000f8e3cff */
[----:B------:R-:W-:-:S04]  /*3da0*/  SHF.L.U32 R3, R2, 0x1f, RZ ;  /* 0x0000001f02037819 */ /* 0x000fc800000006ff */
[----:B------:R-:W1:Y:S02]  /*3db0*/  SYNCS.PHASECHK.TRANS64.TRYWAIT P0, [UR5], R3 ;  /* 0x00000003ff0075a7 */ /* 0x000e640008001105 */
[----:B-1----:R-:W-:Y:S05]  /*3dc0*/  @!P0 BRA `(.L_x_68) ;  /* 0x0000005000088947 */ /* 0x002fea0003800000 */
.L_x_160:
        /* <DEDUP_REMOVED lines=9> */
.L_x_162:
[----:B------:R-:W-:-:S04]  /*3e60*/  UIADD3 UR4, UPT, UPT, UR4, 0x1, URZ ;  /* 0x0000000104047890 */ /* 0x000fc8000fffe0ff */
[----:B------:R-:W-:-:S04]  /*3e70*/  UISETP.NE.AND UP0, UPT, UR4, 0x4, UPT ;  /* 0x000000040400788c */ /* 0x000fc8000bf05270 */
[----:B------:R-:W-:Y:S02]  /*3e80*/  USEL UR5, URZ, 0x1, UP0 ;  /* 0x00000001ff057887 */ /* 0x000fe40008000000 */
[----:B------:R-:W-:-:S04]  /*3e90*/  USEL UR4, UR4, URZ, UP0 ;  /* 0x000000ff04047287 */ /* 0x000fc80008000000 */
[----:B------:R-:W-:Y:S01]  /*3ea0*/  ULEA UR4, UR4, UR41, 0x3 ;  /* 0x0000002904047291 */ /* 0x000fe2000f8e18ff */
[----:B------:R-:W-:-:S04]  /*3eb0*/  LOP3.LUT R2, R2, UR5, RZ, 0x3c, !PT ;  /* 0x0000000502027c12 */ /* 0x000fc8000f8e3cff */
[----:B------:R-:W-:-:S04]  /*3ec0*/  SHF.L.U32 R2, R2, 0x1f, RZ ;  /* 0x0000001f02027819 */ /* 0x000fc800000006ff */
[----:B------:R-:W2:Y:S02]  /*3ed0*/  SYNCS.PHASECHK.TRANS64.TRYWAIT P0, [UR4], R2 ;  /* 0x00000002ff0075a7 */ /* 0x000ea40008001104 */
[----:B--2---:R-:W-:Y:S05]  /*3ee0*/  @!P0 BRA `(.L_x_70) ;  /* 0x0000004c00f08947 */ /* 0x004fea0003800000 */
.L_x_164:
[----:B------:R-:W-:Y:S01]  /*3ef0*/  NOP ;  /* 0x0000000000007918 */ /* 0x000fe20000000000 */
[----:B-1----:R-:W1:Y:S01]  /*3f00*/  LDS R0, [UR8+0x14] ;  /* 0x00001408ff007984 */ /* 0x002e620008000800 */
[----:B------:R-:W-:Y:S01]  /*3f10*/  ULOP3.LUT UR4, UR65, 0xffff, URZ, 0xc0, !UPT ;  /* 0x0000ffff41047892 */ /* 0x000fe2000f8ec0ff */
[----:B------:R-:W-:Y:S01]  /*3f20*/  UMOV UR5, 0xffff ;  /* 0x0000ffff00057882 */ /* 0x000fe20000000000 */
[----:B------:R-:W-:Y:S02]  /*3f30*/  UMOV UR6, 0x1 ;  /* 0x0000000100067882 */ /* 0x000fe40000000000 */
[----:B------:R-:W-:-:S04]  /*3f40*/  USHF.R.U32.HI UR4, URZ, 0x5, UR4 ;  /* 0x00000005ff047899 */ /* 0x000fc80008011604 */
[----:B------:R-:W-:Y:S02]  /*3f50*/  USHF.L.U32 UR5, UR5, UR4, URZ ;  /* 0x0000000405057299 */ /* 0x000fe400080006ff */
[----:B------:R-:W-:-:S04]  /*3f60*/  USHF.L.U32 UR4, UR6, UR4, URZ ;  /* 0x0000000406047299 */ /* 0x000fc800080006ff */
[----:B-1----:R-:W-:-:S04]  /*3f70*/  LOP3.LUT R0, R0, UR5, RZ, 0xc0, !PT ;  /* 0x0000000500007c12 */ /* 0x002fc8000f8ec0ff */
[----:B------:R-:W-:-:S13]  /*3f80*/  ISETP.NE.AND P0, PT, R0, UR5, PT ;  /* 0x0000000500007c0c */ /* 0x000fda000bf05270 */
[----:B------:R-:W-:Y:S05]  /*3f90*/  @P0 BRA `(.L_x_71) ;  /* 0x0000000000580947 */ /* 0x000fea0003800000 */
[----:B------:R-:W1:Y:S02]  /*3fa0*/  LDS R0, [UR8+0x18] ;  /* 0x00001808ff007984 */ /* 0x000e640008000800 */
[----:B-1----:R-:W-:-:S04]  /*3fb0*/  LOP3.LUT R0, R0, UR4, RZ, 0xc0, !PT ;  /* 0x0000000400007c12 */ /* 0x002fc8000f8ec0ff */
[----:B------:R-:W-:-:S13]  /*3fc0*/  ISETP.NE.AND P0, PT, R0, UR4, PT ;  /* 0x0000000400007c0c */ /* 0x000fda000bf05270 */
[----:B------:R-:W-:Y:S05]  /*3fd0*/  @P0 BRA `(.L_x_72) ;  /* 0x00000000003c0947 */ /* 0x000fea0003800000 */
[----:B------:R-:W1:Y:S01]  /*3fe0*/  S2R R2, SR_LANEID ;  /* 0x0000000000027919 */ /* 0x000e620000000000 */
[----:B------:R-:W-:-:S06]  /*3ff0*/  ULOP3.LUT UR5, URZ, UR5, URZ, 0x33, !UPT ;  /* 0x00000005ff057292 */ /* 0x000fcc000f8e33ff */
[----:B------:R-:W-:-:S04]  /*4000*/  IMAD.U32 R0, RZ, RZ, UR5 ;  /* 0x00000005ff007e24 */ /* 0x000fc8000f8e00ff */
[----:B------:R2:W4:Y:S02]  /*4010*/  REDUX UR7, R0 ;  /* 0x00000000000773c4 */ /* 0x0005240000000000 */
[----:B------:R1:W-:Y:S01]  /*4020*/  UTCATOMSWS.AND URZ, UR5 ;  /* 0x0000000500ff79e3 */ /* 0x0003e20008000000 */
[----:B--2---:R-:W-:Y:S01]  /*4030*/  LOP3.LUT R0, RZ, UR4, RZ, 0x33, !PT ;  /* 0x00000004ff007c12 */ /* 0x004fe2000f8e33ff */
[----:B------:R-:W-:Y:S02]  /*4040*/  VOTEU.ANY UR4, UPT, PT ;  /* 0x0000000000047886 */ /* 0x000fe400038e0100 */
[----:B------:R-:W-:Y:S02]  /*4050*/  UFLO.U32 UR4, UR4 ;  /* 0x00000004000472bd */ /* 0x000fe400080e0000 */
[----:B------:R-:W2:Y:S04]  /*4060*/  REDUX UR6, R0 ;  /* 0x00000000000673c4 */ /* 0x000ea80000000000 */
[----:B-1----:R-:W-:-:S02]  /*4070*/  ISETP.EQ.U32.AND P0, PT, R2, UR4, PT ;  /* 0x0000000402007c0c */ /* 0x002fc4000bf02070 */
[----:B----4-:R-:W-:-:S11]  /*4080*/  MOV R2, UR7 ;  /* 0x0000000700027c02 */ /* 0x010fd60008000f00 */
[----:B------:R1:W-:Y:S01]  /*4090*/  @P0 ATOMS.AND RZ, [UR8+0x14], R2 ;  /* 0x00001402ffff098c */ /* 0x0003e2000a800008 */
[----:B--2---:R-:W-:-:S05]  /*40a0*/  IMAD.U32 R0, RZ, RZ, UR6 ;  /* 0x00000006ff007e24 */ /* 0x004fca000f8e00ff */
[----:B------:R1:W-:Y:S01]  /*40b0*/  @P0 ATOMS.AND RZ, [UR8+0x18], R0 ;  /* 0x00001800ffff098c */ /* 0x0003e2000a800008 */
[----:B------:R-:W-:Y:S05]  /*40c0*/  BRA `(.L_x_73) ;  /* 0x0000000000147947 */ /* 0x000fea0003800000 */
.L_x_72:
[----:B------:R-:W-:Y:S02]  /*40d0*/  MOV R2, 0x40f0 ;  /* 0x000040f000027802 */ /* 0x000fe40000000f00 */
[----:B---3-5:R-:W-:Y:S05]  /*40e0*/  CALL.REL.NOINC `($__internal_0_$__cuda_sm10x_tcgen05_guardrail_trap_col_being_dealloced_not_returned_by_alloc) ;  /* 0x0000005000d87944 */ /* 0x028fea0003c00000 */
[----:B------:R-:W-:Y:S05]  /*40f0*/  BRA `(.L_x_73) ;  /* 0x0000000000087947 */ /* 0x000fea0003800000 */
.L_x_71:
[----:B------:R-:W-:Y:S02]  /*4100*/  MOV R2, 0x4120 ;  /* 0x0000412000027802 */ /* 0x000fe40000000f00 */
[----:B---3-5:R-:W-:Y:S05]  /*4110*/  CALL.REL.NOINC `($__internal_2_$__cuda_sm10x_tcgen05_guardrail_trap_unallocated_columns_being_dealloced) ;  /* 0x0000005000e47944 */ /* 0x028fea0003c00000 */
.L_x_73:
[----:B------:R-:W-:Y:S01]  /*4120*/  NOP ;  /* 0x0000000000007918 */ /* 0x000fe20000000000 */
[----:B------:R-:W-:Y:S05]  /*4130*/  EXIT ;  /* 0x000000000000794d */ /* 0x000fea0003800000 */
.L_x_55:
[----:B------:R-:W-:-:S09]  /*4140*/  UISETP.NE.OR UP0, UPT, UR17, 0x3, !UP3 ;  /* 0x000000031100788c */ /* 0x000fd2000df05670 */
[----:B------:R-:W-:Y:S05]  /*4150*/  BRA.U UP0, `(.L_x_74) ;  /* 0x0000001100547547 */ /* 0x000fea000b800000 */
[----:B------:R-:W1:Y:S01]  /*4160*/  LDCU UR31, c[0x0][0x370] ;  /* 0x00006e00ff1f77ac */ /* 0x000e620008000800 */
[----:B------:R-:W2:Y:S01]  /*4170*/  LDC.64 R16, c[0x0][0x348] ;  /* 0x0000d200ff107b82 */ /* 0x000ea20000000a00 */
[----:B------:R-:W-:Y:S02]  /*4180*/  HFMA2 R13, -RZ, RZ, 0, 0 ;  /* 0x00000000ff0d7431 */ /* 0x000fe400000001ff */
[----:B------:R-:W-:Y:S01]  /*4190*/  IMAD.MOV.U32 R15, RZ, RZ, 0x1 ;  /* 0x00000001ff0f7424 */ /* 0x000fe200078e00ff */
[----:B------:R-:W1:Y:S01]  /*41a0*/  LDCU.128 UR48, c[0x0][0xb10] ;  /* 0x00016200ff3077ac */ /* 0x000e620008000c00 */
[----:B------:R-:W-:Y:S01]  /*41b0*/  IMAD.MOV.U32 R14, RZ, RZ, RZ ;  /* 0x000000ffff0e7224 */ /* 0x000fe200078e00ff */
[----:B------:R-:W-:Y:S01]  /*41c0*/  MOV R7, 0x1000 ;  /* 0x0000100000077802 */ /* 0x000fe20000000f00 */
[----:B------:R-:W3:Y:S01]  /*41d0*/  LDCU UR30, c[0x0][0x374] ;  /* 0x00006e80ff1e77ac */ /* 0x000ee20008000800 */
[----:B------:R-:W4:Y:S01]  /*41e0*/  LDC.64 R2, c[0x0][0x888] ;  /* 0x00022200ff027b82 */ /* 0x000f220000000a00 */
[----:B------:R-:W3:Y:S01]  /*41f0*/  LDCU UR15, c[0x0][0xb0c] ;  /* 0x00016180ff0f77ac */ /* 0x000ee20008000800 */
[----:B------:R-:W2:Y:S06]  /*4200*/  LDCU UR41, c[0x0][0xb20] ;  /* 0x00016400ff2977ac */ /* 0x000eac0008000800 */
[----:B------:R-:W4:Y:S01]  /*4210*/  LDC.64 R4, c[0x0][0x890] ;  /* 0x00022400ff047b82 */ /* 0x000f220000000a00 */
[----:B------:R-:W2:Y:S01]  /*4220*/  LDCU UR4, c[0x0][0xb30] ;  /* 0x00016600ff0477ac */ /* 0x000ea20008000800 */
[----:B------:R-:W-:Y:S01]  /*4230*/  UMOV UR21, 0x400 ;  /* 0x0000040000157882 */ /* 0x000fe20000000000 */
[----:B-1----:R-:W-:-:S02]  /*4240*/  UIMAD.WIDE.U32 UR6, UR31, UR48, URZ ;  /* 0x000000301f0672a5 */ /* 0x002fc4000f8e00ff */
[----:B---3--:R-:W-:Y:S02]  /*4250*/  UIMAD.WIDE.U32 UR8, UR30, UR51, URZ ;  /* 0x000000331e0872a5 */ /* 0x008fe4000f8e00ff */
[----:B------:R-:W-:Y:S02]  /*4260*/  ULEA UR21, UR47, UR21, 0x18 ;  /* 0x000000152f157291 */ /* 0x000fe4000f8ec0ff */
[----:B------:R-:W-:Y:S02]  /*4270*/  UPLOP3.LUT UP3, UPT, UPT, UPT, UPT, 0x40, 0x4 ;  /* 0x000000000004789c */ /* 0x000fe40003f6e870 */
[----:B------:R-:W-:Y:S01]  /*4280*/  UIADD3 UR37, UPT, UPT, UR21, 0x58, URZ ;  /* 0x0000005815257890 */ /* 0x000fe2000fffe0ff */
[----:B------:R-:W-:Y:S01]  /*4290*/  UMOV UR6, UR7 ;  /* 0x0000000700067c82 */ /* 0x000fe20008000000 */
[----:B------:R-:W-:Y:S01]  /*42a0*/  UMOV UR38, UR9 ;  /* 0x0000000900267c82 */ /* 0x000fe20008000000 */
[----:B------:R-:W-:Y:S02]  /*42b0*/  UISETP.GE.AND UP0, UPT, UR42, 0x1, UPT ;  /* 0x000000012a00788c */ /* 0x000fe4000bf06270 */
[----:B------:R-:W-:Y:S01]  /*42c0*/  UISETP.NE.AND UP4, UPT, UR42, 0x1, UPT ;  /* 0x000000012a00788c */ /* 0x000fe2000bf85270 */
[----:B------:R-:W1:Y:S01]  /*42d0*/  LDCU.64 UR22, c[0x0][0xb28] ;  /* 0x00016500ff1677ac */ /* 0x000e620008000a00 */
[----:B------:R-:W-:-:S02]  /*42e0*/  UISETP.NE.AND UP6, UPT, UR15, 0x1, UPT ;  /* 0x000000010f00788c */ /* 0x000fc4000bfc5270 */
[----:B------:R-:W-:Y:S02]  /*42f0*/  UISETP.NE.AND UP5, UPT, UR50, 0x1, UPT ;  /* 0x000000013200788c */ /* 0x000fe4000bfa5270 */
[----:B------:R-:W-:Y:S02]  /*4300*/  UIADD3 UR33, UPT, UPT, UR21, 0x40, URZ ;  /* 0x0000004015217890 */ /* 0x000fe4000fffe0ff */
[----:B------:R-:W-:Y:S02]  /*4310*/  UIADD3 UR25, UPT, UPT, UR21, 0x48, URZ ;  /* 0x0000004815197890 */ /* 0x000fe4000fffe0ff */
[----:B------:R-:W-:Y:S02]  /*4320*/  UIADD3 UR17, UPT, UPT, UR21, 0x50, URZ ;  /* 0x0000005015117890 */ /* 0x000fe4000fffe0ff */
[----:B------:R-:W-:Y:S02]  /*4330*/  UPRMT UR37, UR47, 0x654, UR37 ;  /* 0x000006542f257896 */ /* 0x000fe40008000025 */
[----:B------:R-:W-:-:S02]  /*4340*/  USHF.R.U32.HI UR39, URZ, UR49, UR6 ;  /* 0x00000031ff277299 */ /* 0x000fc40008011606 */
[----:B--2---:R-:W-:Y:S02]  /*4350*/  USHF.R.U32.HI UR38, URZ, UR41, UR38 ;  /* 0x00000029ff267299 */ /* 0x004fe40008011626 */
[----:B------:R-:W-:-:S11]  /*4360*/  UISETP.NE.AND UP2, UPT, UR4, 0x1, UPT ;  /* 0x000000010400788c */ /* 0x000fd6000bf45270 */
.L_x_85:
[C---:B------:R-:W-:Y:S02]  /*4370*/  LEA R12, R14.reuse, UR21, 0x3 ;  /* 0x000000150e0c7c11 */ /* 0x040fe4000f8e18ff */
[----:B------:R-:W-:Y:S02]  /*4380*/  SHF.L.U32 R0, R13, 0x1f, RZ ;  /* 0x0000001f0d007819 */ /* 0x000fe400000006ff */
[----:B------:R-:W-:Y:S02]  /*4390*/  LEA R8, R14, UR21, 0x4 ;  /* 0x000000150e087c11 */ /* 0x000fe4000f8e20ff */
[----:B--2---:R-:W2:Y:S02]  /*43a0*/  SYNCS.PHASECHK.TRANS64.TRYWAIT P0, [R12+URZ+0x90], R0 ;  /* 0x000090000c0075a7 */ /* 0x004ea400080011ff */
[----:B--2---:R-:W-:Y:S05]  /*43b0*/  @!P0 BRA `(.L_x_75) ;  /* 0x0000004800d48947 */ /* 0x004fea0003800000 */
.L_x_165:
[----:B------:R-:W3:Y:S01]  /*43c0*/  LDS.128 R8, [R8+0x120] ;  /* 0x0001200008087984 */ /* 0x000ee20000000c00 */
[----:B------:R-:W-:Y:S01]  /*43d0*/  UISETP.GE.AND UP0, UPT, UR42, 0x1, UPT ;  /* 0x000000012a00788c */ /* 0x000fe2000bf06270 */
[----:B------:R-:W-:Y:S01]  /*43e0*/  @!PT LDS RZ, [RZ] ;  /* 0x00000000fffff984 */ /* 0x000fe20000000800 */
[----:B------:R-:W-:Y:S01]  /*43f0*/  @!PT LDS RZ, [RZ] ;  /* 0x00000000fffff984 */ /* 0x000fe20000000800 */
[----:B------:R-:W-:Y:S01]  /*4400*/  @!PT LDS RZ, [RZ] ;  /* 0x00000000fffff984 */ /* 0x000fe20000000800 */
[----:B------:R-:W-:Y:S01]  /*4410*/  @!PT LDS RZ, [RZ] ;  /* 0x00000000fffff984 */ /* 0x000fe20000000800 */
[----:B------:R1:W-:Y:S06]  /*4420*/  MEMBAR.ALL.CTA ;  /* 0x0000000000007992 */ /* 0x0003ec0000008000 */
[----:B-1----:R-:W1:Y:S01]  /*4430*/  FENCE.VIEW.ASYNC.S ;  /* 0x00000000000073c6 */ /* 0x002e620000000000 */
[----:B---3--:R-:W-:Y:S11]  /*4440*/  LOP3.LUT P0, RZ, R10, 0x1, RZ, 0xc0, !PT ;  /* 0x000000010aff7812 */ /* 0x008ff6000780c0ff */
[----:B------:R-:W-:Y:S02]  /*4450*/  @!UPT UIADD3 URZ, UPT, UPT, URZ, URZ, URZ ;  /* 0x000000fffffff290 */ /* 0x000fe4000fffe0ff */
[----:B-1----:R-:W-:Y:S01]  /*4460*/  VOTEU.ANY UP1, P0 ;  /* 0x0000000000ff7886 */ /* 0x002fe20000020100 */
[----:B------:R-:W-:Y:S11]  /*4470*/  PLOP3.LUT P0, PT, PT, PT, UP1, 0x80, 0x8 ;  /* 0x000000000008781c */ /* 0x000ff60003f0f018 */
[----:B------:R-:W-:Y:S02]  /*4480*/  @!UPT UIADD3 URZ, UPT, UPT, URZ, URZ, URZ ;  /* 0x000000fffffff290 */ /* 0x000fe4000fffe0ff */
[----:B--2---:R-:W-:Y:S02]  /*4490*/  @P0 SHF.R.U32.HI R0, RZ, 0x10, R9 ;  /* 0x00000010ff000819 */ /* 0x004fe40000011609 */
[----:B------:R-:W-:Y:S02]  /*44a0*/  @P0 MOV R6, R8 ;  /* 0x0000000800060202 */ /* 0x000fe40000000f00 */
[----:B------:R-:W-:Y:S01]  /*44b0*/  @P0 R2UR UR4, R0 ;  /* 0x00000000000402ca */ /* 0x000fe200000e0000 */
[----:B------:R-:W-:Y:S01]  /*44c0*/  VIADD R0, R12, 0xa0 ;  /* 0x000000a00c007836 */ /* 0x000fe20000000000 */
[----:B------:R-:W-:Y:S02]  /*44d0*/  @P0 LOP3.LUT R8, R9, 0xffff, RZ, 0xc0, !PT ;  /* 0x0000ffff09080812 */ /* 0x000fe400078ec0ff */
[----:B------:R-:W-:Y:S02]  /*44e0*/  @P0 R2UR UR6, R6 ;  /* 0x00000000060602ca */ /* 0x000fe400000e0000 */
[----:B------:R-:W-:Y:S02]  /*44f0*/  PRMT R0, RZ, 0x654, R0 ;  /* 0x00000654ff007816 */ /* 0x000fe40000000000 */
[----:B------:R-:W-:Y:S02]  /*4500*/  @P0 R2UR UR5, R8 ;  /* 0x00000000080502ca */ /* 0x000fe400000e0000 */
[----:B------:R1:W-:Y:S03]  /*4510*/  SYNCS.ARRIVE.TRANS64.RED.A1T0 RZ, [R0+URZ], RZ ;  /* 0x000000ff00ff79a7 */ /* 0x0003e600081004ff */
[----:B------:R-:W-:Y:S04]  /*4520*/  @UP1 UMOV UR29, UR4 ;  /* 0x00000004001d1c82 */ /* 0x000fe80008000000 */
[----:B------:R-:W-:Y:S04]  /*4530*/  @UP1 UMOV UR14, UR6 ;  /* 0x00000006000e1c82 */ /* 0x000fe80008000000 */
[----:B------:R-:W-:Y:S01]  /*4540*/  @UP1 UMOV UR13, UR5 ;  /* 0x00000005000d1c82 */ /* 0x000fe20008000000 */
[----:B------:R-:W-:Y:S05]  /*4550*/  BRA.U !UP0, `(.L_x_76) ;  /* 0x0000000108a47547 */ /* 0x000fea000b800000 */
[----:B------:R-:W-:Y:S02]  /*4560*/  UIMAD.WIDE.U32 UR18, UR13, UR51, URZ ;  /* 0x000000330d1272a5 */ /* 0x000fe4000f8e00ff */
[----:B------:R-:W-:Y:S02]  /*4570*/  UIMAD.WIDE.U32 UR26, UR14, UR48, URZ ;  /* 0x000000300e1a72a5 */ /* 0x000fe4000f8e00ff */
[----:B------:R-:W-:Y:S02]  /*4580*/  USEL UR4, UR30, UR38, !UP5 ;  /* 0x000000261e047287 */ /* 0x000fe4000e800000 */
[----:B------:R-:W-:Y:S02]  /*4590*/  USEL UR7, UR31, UR39, !UP6 ;  /* 0x000000271f077287 */ /* 0x000fe4000f000000 */
[----:B------:R-:W-:Y:S02]  /*45a0*/  UIMAD.WIDE.U32 UR8, UR4, UR22, URZ ;  /* 0x00000016040872a5 */ /* 0x000fe4000f8e00ff */
[----:B------:R-:W-:Y:S01]  /*45b0*/  UIMAD.WIDE.U32 UR10, UR7, UR22, URZ ;  /* 0x00000016070a72a5 */ /* 0x000fe2000f8e00ff */
[----:B------:R-:W-:Y:S02]  /*45c0*/  UMOV UR5, UR19 ;  /* 0x0000001300057c82 */ /* 0x000fe40008000000 */
[----:B------:R-:W-:Y:S03]  /*45d0*/  USHF.R.U32.HI UR6, URZ, UR41, UR5 ;  /* 0x00000029ff067299 */ /* 0x000fe60008011605 */
[----:B------:R-:W-:Y:S01]  /*45e0*/  UMOV UR5, UR27 ;  /* 0x0000001b00057c82 */ /* 0x000fe20008000000 */
[----:B------:R-:W-:Y:S02]  /*45f0*/  USEL UR6, UR13, UR6, !UP5 ;  /* 0x000000060d067287 */ /* 0x000fe4000e800000 */
[----:B------:R-:W-:Y:S03]  /*4600*/  USHF.R.U32.HI UR12, URZ, UR49, UR5 ;  /* 0x00000031ff0c7299 */ /* 0x000fe60008011605 */
[----:B------:R-:W-:Y:S02]  /*4610*/  UMOV UR5, UR9 ;  /* 0x0000000900057c82 */ /* 0x000fe40008000000 */
[----:B------:R-:W-:Y:S03]  /*4620*/  @UP4 USHF.R.U32.HI UR4, URZ, UR23, UR5 ;  /* 0x00000017ff044299 */ /* 0x000fe60008011605 */
[----:B------:R-:W-:Y:S01]  /*4630*/  UMOV UR5, UR11 ;  /* 0x0000000b00057c82 */ /* 0x000fe20008000000 */
[----:B------:R-:W-:Y:S02]  /*4640*/  UIMAD UR4, UR42, UR4, URZ ;  /* 0x000000042a0472a4 */ /* 0x000fe4000f8e02ff */
[----:B------:R-:W-:Y:S02]  /*4650*/  @UP4 USHF.R.U32.HI UR7, URZ, UR23, UR5 ;  /* 0x00000017ff074299 */ /* 0x000fe40008011605 */
[----:B------:R-:W-:Y:S02]  /*4660*/  UIMAD.WIDE.U32 UR10, UR6, UR22, URZ ;  /* 0x00000016060a72a5 */ /* 0x000fe4000f8e00ff */
[----:B------:R-:W-:Y:S02]  /*4670*/  USEL UR5, UR14, UR12, !UP6 ;  /* 0x0000000c0e057287 */ /* 0x000fe4000f000000 */
[----:B------:R-:W-:Y:S02]  /*4680*/  UIMAD UR8, UR42, UR7, URZ ;  /* 0x000000072a0872a4 */ /* 0x000fe4000f8e02ff */
[----:B------:R-:W-:Y:S03]  /*4690*/  UISETP.GE.AND UP0, UPT, UR6, UR4, UPT ;  /* 0x000000040600728c */ /* 0x000fe6000bf06270 */
[----:B------:R-:W-:Y:S01]  /*46a0*/  UMOV UR4, UR11 ;  /* 0x0000000b00047c82 */ /* 0x000fe20008000000 */
[----:B------:R-:W-:Y:S02]  /*46b0*/  UISETP.GE.OR UP0, UPT, UR5, UR8, UP0 ;  /* 0x000000080500728c */ /* 0x000fe40008706670 */
[----:B------:R-:W-:Y:S02]  /*46c0*/  USHF.R.U32.HI UR4, URZ, UR23, UR4 ;  /* 0x00000017ff047299 */ /* 0x000fe40008011604 */
[----:B------:R-:W-:Y:S02]  /*46d0*/  UIMAD.WIDE.U32 UR8, UR5, UR22, URZ ;  /* 0x00000016050872a5 */ /* 0x000fe4000f8e00ff */
[----:B------:R-:W-:Y:S04]  /*46e0*/  USEL UR10, UR6, UR4, !UP4 ;  /* 0x00000004060a7287 */ /* 0x000fe8000e000000 */
[----:B------:R-:W-:Y:S01]  /*46f0*/  UIADD3 UR11, UPT, UPT, -UR10, URZ, URZ ;  /* 0x000000ff0a0b7290 */ /* 0x000fe2000fffe1ff */
[----:B------:R-:W-:Y:S02]  /*4700*/  @!UP0 UMOV UR4, UR9 ;  /* 0x0000000900048c82 */ /* 0x000fe40008000000 */
[----:B------:R-:W-:Y:S02]  /*4710*/  @!UP0 USHF.R.U32.HI UR4, URZ, UR23, UR4 ;  /* 0x00000017ff048299 */ /* 0x000fe40008011604 */
[----:B------:R-:W-:Y:S02]  /*4720*/  UIMAD UR8, UR42, UR11, UR6 ;  /* 0x0000000b2a0872a4 */ /* 0x000fe4000f8e0206 */
[----:B------:R-:W-:Y:S04]  /*4730*/  @!UP0 USEL UR4, UR5, UR4, !UP4 ;  /* 0x0000000405048287 */ /* 0x000fe8000e000000 */
[----:B------:R-:W-:Y:S02]  /*4740*/  @!UP0 UIMAD UR8, UR7, UR8, UR4 ;  /* 0x00000008070882a4 */ /* 0x000fe4000f8e0204 */
[----:B------:R-:W-:Y:S02]  /*4750*/  @!UP0 UIADD3 UR9, UPT, UPT, UR10, -UR4, URZ ;  /* 0x800000040a098290 */ /* 0x000fe4000fffe0ff */
[----:B------:R-:W-:Y:S02]  /*4760*/  UIADD3 UR4, UPT, UPT, -UR5, URZ, URZ ;  /* 0x000000ff05047290 */ /* 0x000fe4000fffe1ff */
[----:B------:R-:W-:Y:S02]  /*4770*/  UIADD3 UR7, UPT, UPT, -UR6, URZ, URZ ;  /* 0x000000ff06077290 */ /* 0x000fe4000fffe1ff */
[----:B------:R-:W-:Y:S02]  /*4780*/  @!UP0 UIMAD UR6, UR9, UR42, UR5 ;  /* 0x0000002a090682a4 */ /* 0x000fe4000f8e0205 */
[----:B------:R-:W-:Y:S02]  /*4790*/  UIMAD UR14, UR15, UR4, UR14 ;  /* 0x000000040f0e72a4 */ /* 0x000fe4000f8e020e */
[----:B------:R-:W-:Y:S01]  /*47a0*/  UIMAD UR13, UR50, UR7, UR13 ;  /* 0x00000007320d72a4 */ /* 0x000fe2000f8e020d */
[----:B------:R-:W-:Y:S02]  /*47b0*/  @!UP0 UMOV UR5, UR8 ;  /* 0x0000000800058c82 */ /* 0x000fe40008000000 */
[----:B------:R-:W-:Y:S02]  /*47c0*/  UIMAD UR14, UR5, UR15, UR14 ;  /* 0x0000000f050e72a4 */ /* 0x000fe4000f8e020e */
[----:B------:R-:W-:Y:S11]  /*47d0*/  UIMAD UR13, UR6, UR50, UR13 ;  /* 0x00000032060d72a4 */ /* 0x000ff6000f8e020d */
[----:B------:R-:W-:Y:S01]  /*47e0*/  @!UPT UIADD3 URZ, UPT, UPT, URZ, URZ, URZ ;  /* 0x000000fffffff290 */ /* 0x000fe2000fffe0ff */
.L_x_76:
[----:B------:R-:W2:Y:S01]  /*47f0*/  @!UP2 LDCU.128 UR8, c[0x0][0xb10] ;  /* 0x00016200ff08a7ac */ /* 0x000ea20008000c00 */
[C---:B----4-:R-:W-:Y:S02]  /*4800*/  ISETP.NE.U32.AND P1, PT, R4.reuse, RZ, PT ;  /* 0x000000ff0400720c */ /* 0x050fe40003f25070 */
[----:B------:R-:W-:Y:S02]  /*4810*/  ISETP.NE.U32.AND P0, PT, R4, RZ, PT ;  /* 0x000000ff0400720c */ /* 0x000fe40003f05070 */
[C---:B------:R-:W-:Y:S02]  /*4820*/  ISETP.NE.AND.EX P1, PT, R5.reuse, RZ, PT, P1 ;  /* 0x000000ff0500720c */ /* 0x040fe40003f25310 */
[----:B------:R-:W-:Y:S01]  /*4830*/  ISETP.NE.AND.EX P0, PT, R5, RZ, PT, P0 ;  /* 0x000000ff0500720c */ /* 0x000fe20003f05300 */
[----:B------:R-:W3:Y:S01]  /*4840*/  @!UP2 LDCU UR5, c[0x0][0xb0c] ;  /* 0x00016180ff05a7ac */ /* 0x000ee20008000800 */
[----:B------:R-:W-:Y:S01]  /*4850*/  SHF.L.U32 R9, R15, 0x1f, RZ ;  /* 0x0000001f0f097819 */ /* 0x000fe200000006ff */
[----:B------:R-:W-:Y:S02]  /*4860*/  USHF.L.U32 UR35, UR16, 0x6, URZ ;  /* 0x0000000610237899 */ /* 0x000fe400080006ff */
[----:B------:R-:W-:Y:S02]  /*4870*/  USHF.L.U32 UR34, UR20, 0x7, URZ ;  /* 0x0000000714227899 */ /* 0x000fe400080006ff */
[----:B--2---:R-:W-:Y:S07]  /*4880*/  UIMAD.WIDE.U32 UR6, UR14, UR8, URZ ;  /* 0x000000080e0672a5 */ /* 0x004fee000f8e00ff */
[----:B------:R-:W-:Y:S01]  /*4890*/  @!UP2 UMOV UR4, UR7 ;  /* 0x000000070004ac82 */ /* 0x000fe20008000000 */
[----:B---3--:R-:W-:Y:S02]  /*48a0*/  @!UP2 UISETP.NE.AND UP0, UPT, UR5, 0x1, UPT ;  /* 0x000000010500a88c */ /* 0x008fe4000bf05270 */
[----:B------:R-:W-:Y:S02]  /*48b0*/  @!UP2 USHF.R.U32.HI UR4, URZ, UR9, UR4 ;  /* 0x00000009ff04a299 */ /* 0x000fe40008011604 */
[----:B------:R-:W-:Y:S02]  /*48c0*/  UIMAD.WIDE.U32 UR6, UR13, UR11, URZ ;  /* 0x0000000b0d0672a5 */ /* 0x000fe4000f8e00ff */
[----:B------:R-:W-:Y:S02]  /*48d0*/  @!UP2 USEL UR8, UR14, UR4, !UP0 ;  /* 0x000000040e08a287 */ /* 0x000fe4000c000000 */
[----:B------:R-:W-:Y:S03]  /*48e0*/  @!UP2 UISETP.NE.AND UP0, UPT, UR10, 0x1, UPT ;  /* 0x000000010a00a88c */ /* 0x000fe6000bf05270 */
[----:B------:R-:W-:Y:S02]  /*48f0*/  @!UP2 UMOV UR6, UR7 ;  /* 0x000000070006ac82 */ /* 0x000fe40008000000 */
[----:B------:R-:W2:Y:S02]  /*4900*/  @!UP2 LDCU UR4, c[0x0][0xb20] ;  /* 0x00016400ff04a7ac */ /* 0x000ea40008000800 */
[----:B--2---:R-:W-:Y:S04]  /*4910*/  @!UP2 USHF.R.U32.HI UR6, URZ, UR4, UR6 ;  /* 0x00000004ff06a299 */ /* 0x004fe80008011606 */
[----:B------:R-:W-:Y:S04]  /*4920*/  @!UP2 USEL UR6, UR13, UR6, !UP0 ;  /* 0x000000060d06a287 */ /* 0x000fe8000c000000 */
[----:B------:R-:W-:Y:S02]  /*4930*/  @!UP2 UIADD3 UR4, UPT, UPT, -UR8, UR6, URZ ;  /* 0x000000060804a290 */ /* 0x000fe4000fffe1ff */
[----:B------:R-:W-:Y:S02]  /*4940*/  @!UP2 UIADD3 UR6, UPT, UPT, UR8, -UR6, URZ ;  /* 0x800000060806a290 */ /* 0x000fe4000fffe0ff */
[----:B------:R-:W-:Y:S02]  /*4950*/  @!UP2 UIMAD UR14, UR4, UR5, UR14 ;  /* 0x00000005040ea2a4 */ /* 0x000fe4000f8e020e */
[----:B------:R-:W-:Y:S01]  /*4960*/  @!UP2 UIMAD UR13, UR6, UR10, UR13 ;  /* 0x0000000a060da2a4 */ /* 0x000fe2000f8e020d */
[----:B------:R-:W-:Y:S11]  /*4970*/  BRA.U UP3, `(.L_x_77) ;  /* 0x0000000103107547 */ /* 0x000ff6000b800000 */
[----:B------:R-:W-:Y:S04]  /*4980*/  MOV R6, UR40 ;  /* 0x0000002800067c02 */ /* 0x000fe80008000f00 */
[----:B------:R-:W-:Y:S04]  /*4990*/  SHF.L.U32 R6, R6, 0x1f, RZ ;  /* 0x0000001f06067819 */ /* 0x000fe800000006ff */
[----:B------:R-:W2:Y:S02]  /*49a0*/  SYNCS.PHASECHK.TRANS64.TRYWAIT P2, [UR21+0x88], R6 ;  /* 0x00008806ff0075a7 */ /* 0x000ea40008041115 */
[----:B--2---:R-:W-:Y:S05]  /*49b0*/  @!P2 BRA `(.L_x_78) ;  /* 0x000000440068a947 */ /* 0x004fea0003800000 */
.L_x_77:
[----:B------:R-:W-:Y:S05]  /*49c0*/  @!P1 BRA `(.L_x_79) ;  /* 0x0000000000309947 */ /* 0x000fea0003800000 */
[----:B------:R-:W-:Y:S01]  /*49d0*/  ISETP.NE.U32.AND P1, PT, R2, RZ, PT ;  /* 0x000000ff0200720c */ /* 0x000fe20003f25070 */
[----:B------:R-:W2:Y:S01]  /*49e0*/  LDCU.64 UR4, c[0x0][0x358] ;  /* 0x00006b00ff0477ac */ /* 0x000ea20008000a00 */
[----:B------:R-:W-:Y:S02]  /*49f0*/  IMAD.MOV.U32 R45, RZ, RZ, 0x1 ;  /* 0x00000001ff2d7424 */ /* 0x000fe400078e00ff */
[----:B------:R-:W-:Y:S11]  /*4a00*/  ISETP.NE.AND.EX P1, PT, R3, RZ, PT, P1 ;  /* 0x000000ff0300720c */ /* 0x000ff60003f25310 */
[----:B------:R-:W-:Y:S02]  /*4a10*/  @!UPT UIADD3 URZ, UPT, UPT, URZ, URZ, URZ ;  /* 0x000000fffffff290 */ /* 0x000fe4000fffe0ff */
[----:B------:R-:W3:Y:S01]  /*4a20*/  @P1 LDC.64 R10, c[0x0][0x888] ;  /* 0x00022200ff0a1b82 */ /* 0x000ee20000000a00 */
[----:B-1----:R-:W-:Y:S04]  /*4a30*/  @P1 IMAD R0, R4, UR36, RZ ;  /* 0x0000002404001c24 */ /* 0x002fe8000f8e02ff */
[----:B---3--:R-:W-:Y:S04]  /*4a40*/  @P1 IMAD.WIDE R10, R0, 0x4, R10 ;  /* 0x00000004000a1825 */ /* 0x008fe800078e020a */
[----:B------:R-:W-:Y:S01]  /*4a50*/  HFMA2 R0, -RZ, RZ, 0, 5.9604644775390625e-08 ;  /* 0x00000001ff007431 */ /* 0x000fe200000001ff */
[----:B--2--5:R2:W5:Y:S04]  /*4a60*/  @P1 LDG.E R27, desc[UR4][R10.64] ;  /* 0x000000040a1b1981 */ /* 0x024568000c1e1900 */
[----:B------:R-:W-:Y:S01]  /*4a70*/  @!P1 PRMT R45, R0, 0x7610, R45 ;  /* 0x00007610002d9816 */ /* 0x000fe2000000002d */
[----:B--2---:R-:W3:Y:S06]  /*4a80*/  @!P1 LDC R27, c[0x0][0x880] ;  /* 0x00022000ff1b9b82 */ /* 0x004eec0000000800 */
.L_x_79:
[----:B---3-5:R-:W-:Y:S01]  /*4a90*/  @!P0 FSETP.EQ.AND P1, PT, R27, RZ, PT ;  /* 0x000000ff1b00820b */ /* 0x028fe20003f22000 */
[----:B------:R-:W-:Y:S01]  /*4aa0*/  @!UPT UIADD3 URZ, UPT, UPT, URZ, URZ, URZ ;  /* 0x000000fffffff290 */ /* 0x000fe2000fffe0ff */
[----:B------:R-:W-:Y:S11]  /*4ab0*/  @!P0 BRA `(.L_x_80) ;  /* 0x0000000000188947 */ /* 0x000ff60003800000 */
[----:B------:R-:W-:Y:S02]  /*4ac0*/  LOP3.LUT P0, RZ, R45, 0xff, RZ, 0xc0, !PT ;  /* 0x000000ff2dff7812 */ /* 0x000fe4000780c0ff */
[----:B------:R-:W-:Y:S04]  /*4ad0*/  ISETP.NE.U32.AND P1, PT, R2, RZ, PT ;  /* 0x000000ff0200720c */ /* 0x000fe80003f25070 */
[----:B------:R-:W-:Y:S04]  /*4ae0*/  ISETP.NE.AND.EX P1, PT, R3, RZ, PT, P1 ;  /* 0x000000ff0300720c */ /* 0x000fe80003f25310 */
[----:B------:R-:W-:Y:S03]  /*4af0*/  PLOP3.LUT P1, PT, P1, PT, PT, 0x8, 0x80 ;  /* 0x000000000080781c */ /* 0x000fe60000f2e170 */
[----:B------:R-:W-:Y:S11]  /*4b00*/  @P0 FSETP.EQ.AND P1, PT, R27, RZ, PT ;  /* 0x000000ff1b00020b */ /* 0x000ff60003f22000 */
[----:B------:R-:W-:Y:S02]  /*4b10*/  @!UPT UIADD3 URZ, UPT, UPT, URZ, URZ, URZ ;  /* 0x000000fffffff290 */ /* 0x000fe4000fffe0ff */
.L_x_80:
[----:B------:R-:W2:Y:S01]  /*4b20*/  SYNCS.PHASECHK.TRANS64.TRYWAIT P2, [UR21+0x60], R9 ;  /* 0x00006009ff0075a7 */ /* 0x000ea20008041115 */
[----:B------:R-:W-:Y:S04]  /*4b30*/  ELECT P0, URZ, PT ;  /* 0x0000000000ff782f */ /* 0x000fe80003800000 */
[----:B------:R-:W-:Y:S11]  /*4b40*/  PLOP3.LUT P1, PT, P1, P0, PT, 0xf2, 0x2f ;  /* 0x00000000002f781c */ /* 0x000ff60000f21e72 */
[----:B------:R-:W-:Y:S02]  /*4b50*/  @!UPT UIADD3 URZ, UPT, UPT, URZ, URZ, URZ ;  /* 0x000000fffffff290 */ /* 0x000fe4000fffe0ff */
[----:B------:R-:W-:Y:S05]  /*4b60*/  @!P1 IADD3 R8, P0, PT, R16, 0x580, RZ ;  /* 0x0000058010089810 */ /* 0x000fea0007f1e0ff */
[----:B-1----:R-:W-:Y:S01]  /*4b70*/  @!P1 IMAD.X R6, RZ, RZ, R17, P0 ;  /* 0x000000ffff069224 */ /* 0x002fe200000e0611 */
[----:B--2---:R-:W-:Y:S07]  /*4b80*/  @!P2 BRA `(.L_x_81) ;  /* 0x00000044000ca947 */ /* 0x004fee0003800000 */
.L_x_168:
[----:B------:R-:W-:Y:S01]  /*4b90*/  @!P1 R2UR UR5, R8 ;  /* 0x00000000080592ca */ /* 0x000fe200000e0000 */
[----:B------:R-:W-:Y:S01]  /*4ba0*/  VOTEU.ALL UP0, P1 ;  /* 0x0000000000ff7886 */ /* 0x000fe20000800000 */
[----:B------:R-:W-:Y:S01]  /*4bb0*/  @!P1 R2UR UR4, R6 ;  /* 0x00000000060492ca */ /* 0x000fe200000e0000 */
[----:B-1----:R-:W-:Y:S01]  /*4bc0*/  @!P1 IMAD.MOV.U32 R0, RZ, RZ, 0x1000 ;  /* 0x00001000ff009424 */ /* 0x002fe200078e00ff */
[----:B------:R-:W-:Y:S01]  /*4bd0*/  UMOV UR8, 0x0 ;  /* 0x0000000000087882 */ /* 0x000fe20000000000 */
[----:B------:R-:W-:Y:S01]  /*4be0*/  UMOV UR9, 0x10000000 ;  /* 0x1000000000097882 */ /* 0x000fe20000000000 */
[----:B------:R-:W-:Y:S01]  /*4bf0*/  @!UP0 UIADD3 UR32, UPT, UPT, UR21, 0x200, URZ ;  /* 0x0000020015208890 */ /* 0x000fe2000fffe0ff */
[----:B------:R-:W-:Y:S01]  /*4c00*/  @!P1 IADD3 R8, P0, PT, R16, 0x580, RZ ;  /* 0x0000058010089810 */ /* 0x000fe20007f1e0ff */
[----:B------:R-:W-:Y:S01]  /*4c10*/  VOTEU.ALL UP0, P1 ;  /* 0x0000000000ff7886 */ /* 0x000fe20000800000 */
[----:B------:R-:W-:Y:S03]  /*4c20*/  UPRMT UR6, UR47, 0x654, UR33 ;  /* 0x000006542f067896 */ /* 0x000fe60008000021 */
[----:B------:R-:W-:Y:S02]  /*4c30*/  @!P1 IMAD.X R6, RZ, RZ, R17, P0 ;  /* 0x000000ffff069224 */ /* 0x000fe400000e0611 */
[----:B------:R-:W-:Y:S02]  /*4c40*/  IMAD.U32 R10, RZ, RZ, UR5 ;  /* 0x00000005ff0a7e24 */ /* 0x000fe4000f8e00ff */
[----:B------:R-:W-:Y:S03]  /*4c50*/  IMAD.U32 R11, RZ, RZ, UR4 ;  /* 0x00000004ff0b7e24 */ /* 0x000fe6000f8e00ff */
[----:B------:R-:W-:Y:S02]  /*4c60*/  @!P1 R2UR UR4, R10 ;  /* 0x000000000a0492ca */ /* 0x000fe400000e0000 */
[----:B------:R-:W-:Y:S11]  /*4c70*/  @!P1 R2UR UR5, R11 ;  /* 0x000000000b0592ca */ /* 0x000ff600000e0000 */
[----:B------:R-:W-:Y:S02]  /*4c80*/  @!UPT UIADD3 URZ, UPT, UPT, URZ, URZ, URZ ;  /* 0x000000fffffff290 */ /* 0x000fe4000fffe0ff */
[----:B------:R1:W-:Y:S01]  /*4c90*/  @!UP0 UTMALDG.3D [UR32], [UR4], desc[UR8] ;  /* 0x00000820040085b4 */ /* 0x0003e20008011000 */
[----:B------:R1:W-:Y:S01]  /*4ca0*/  @!P1 SYNCS.ARRIVE.TRANS64.RED.A0TR RZ, [UR21+0x40], R0 ;  /* 0x00004000ffff99a7 */ /* 0x0003e20008300415 */
[----:B------:R-:W-:Y:S01]  /*4cb0*/  SYNCS.ARRIVE.TRANS64.RED.A1T0 RZ, [UR6], RZ ;  /* 0x000000ffffff79a7 */ /* 0x000fe20008100406 */
[----:B------:R-:W2:Y:S02]  /*4cc0*/  SYNCS.PHASECHK.TRANS64.TRYWAIT P2, [UR21+0x68], R9 ;  /* 0x00006809ff0075a7 */ /* 0x000ea40008041115 */
[----:B-12---:R-:W-:Y:S05]  /*4cd0*/  @!P2 BRA `(.L_x_82) ;  /* 0x0000004000d0a947 */ /* 0x006fea0003800000 */
.L_x_170:
        /* <DEDUP_REMOVED lines=8> */
[----:B------:R-:W-:Y:S01]  /*4d60*/  @!UP0 UIADD3 UR24, UPT, UPT, UR21, 0x1200, URZ ;  /* 0x0000120015188890 */ /* 0x000fe2000fffe0ff */
[----:B------:R-:W-:Y:S01]  /*4d70*/  VOTEU.ALL UP0, P1 ;  /* 0x0000000000ff7886 */ /* 0x000fe20000800000 */
[----:B------:R-:W-:Y:S01]  /*4d80*/  UMOV UR27, UR35 ;  /* 0x00000023001b7c82 */ /* 0x000fe20008000000 */
[----:B------:R-:W-:Y:S02]  /*4d90*/  UMOV UR28, UR36 ;  /* 0x00000024001c7c82 */ /* 0x000fe40008000000 */
[----:B------:R-:W-:Y:S01]  /*4da0*/  IMAD.U32 R10, RZ, RZ, UR5 ;  /* 0x00000005ff0a7e24 */ /* 0x000fe2000f8e00ff */
[----:B------:R-:W-:Y:S01]  /*4db0*/  UPRMT UR6, UR47, 0x654, UR25 ;  /* 0x000006542f067896 */ /* 0x000fe20008000019 */
[----:B------:R-:W-:Y:S02]  /*4dc0*/  IMAD.U32 R11, RZ, RZ, UR4 ;  /* 0x00000004ff0b7e24 */ /* 0x000fe4000f8e00ff */
[----:B------:R-:W-:Y:S01]  /*4dd0*/  @!P1 IMAD.X R6, RZ, RZ, R17, P0 ;  /* 0x000000ffff069224 */ /* 0x000fe200000e0611 */
        /* <DEDUP_REMOVED lines=8> */
.L_x_172:
[----:B------:R-:W-:Y:S01]  /*4e60*/  @!P1 R2UR UR5, R8 ;  /* 0x00000000080592ca */ /* 0x000fe200000e0000 */
[----:B------:R-:W-:Y:S01]  /*4e70*/  VOTEU.ALL UP0, P1 ;  /* 0x0000000000ff7886 */ /* 0x000fe20000800000 */
[----:B------:R-:W-:Y:S01]  /*4e80*/  @!P1 R2UR UR4, R6 ;  /* 0x00000000060492ca */ /* 0x000fe200000e0000 */
[----:B-1----:R-:W-:Y:S01]  /*4e90*/  @!P1 IMAD.MOV.U32 R0, RZ, RZ, 0x1000 ;  /* 0x00001000ff009424 */ /* 0x002fe200078e00ff */
[----:B------:R-:W-:Y:S01]  /*4ea0*/  UMOV UR8, 0x0 ;  /* 0x0000000000087882 */ /* 0x000fe20000000000 */
[----:B------:R-:W-:Y:S01]  /*4eb0*/  UMOV UR9, 0x10000000 ;  /* 0x1000000000097882 */ /* 0x000fe20000000000 */
[----:B------:R-:W-:Y:S01]  /*4ec0*/  @!UP0 UIADD3 UR18, UPT, UPT, UR34, 0x40, URZ ;  /* 0x0000004022128890 */ /* 0x000fe2000fffe0ff */
[----:B------:R-:W-:Y:S01]  /*4ed0*/  VIADD R14, R14, 0x1 ;  /* 0x000000010e0e7836 */ /* 0x000fe20000000000 */
[----:B------:R-:W-:Y:S01]  /*4ee0*/  @!UP0 UIADD3 UR16, UPT, UPT, UR21, 0x2200, URZ ;  /* 0x0000220015108890 */ /* 0x000fe2000fffe0ff */
[----:B------:R-:W-:Y:S01]  /*4ef0*/  VOTEU.ALL UP0, P1 ;  /* 0x0000000000ff7886 */ /* 0x000fe20000800000 */
[----:B------:R-:W-:Y:S01]  /*4f00*/  UMOV UR19, UR35 ;  /* 0x0000002300137c82 */ /* 0x000fe20008000000 */
[----:B------:R-:W-:Y:S02]  /*4f10*/  UMOV UR20, UR36 ;  /* 0x0000002400147c82 */ /* 0x000fe40008000000 */
[----:B------:R-:W-:Y:S01]  /*4f20*/  IMAD.U32 R10, RZ, RZ, UR5 ;  /* 0x00000005ff0a7e24 */ /* 0x000fe2000f8e00ff */
[----:B------:R-:W-:Y:S01]  /*4f30*/  UPRMT UR6, UR47, 0x654, UR17 ;  /* 0x000006542f067896 */ /* 0x000fe20008000011 */
        /* <DEDUP_REMOVED lines=9> */
.L_x_174:
[----:B------:R-:W-:Y:S01]  /*4fd0*/  @!P1 IADD3 R6, P0, PT, R16, 0x580, RZ ;  /* 0x0000058010069810 */ /* 0x000fe20007f1e0ff */
[----:B------:R-:W-:Y:S01]  /*4fe0*/  VOTEU.ALL UP0, P1 ;  /* 0x0000000000ff7886 */ /* 0x000fe20000800000 */
[----:B------:R-:W-:Y:S01]  /*4ff0*/  UMOV UR6, 0x0 ;  /* 0x0000000000067882 */ /* 0x000fe20000000000 */
[----:B------:R-:W-:Y:S01]  /*5000*/  UMOV UR7, 0x10000000 ;  /* 0x1000000000077882 */ /* 0x000fe20000000000 */
[----:B------:R-:W-:Y:S01]  /*5010*/  @!P1 R2UR UR5, R6 ;  /* 0x00000000060592ca */ /* 0x000fe200000e0000 */
[----:B-1----:R-:W-:Y:S01]  /*5020*/  @!P1 IMAD.X R0, RZ, RZ, R17, P0 ;  /* 0x000000ffff009224 */ /* 0x002fe200000e0611 */
[----:B------:R-:W-:Y:S01]  /*5030*/  @!UP0 UIADD3 UR10, UPT, UPT, UR34, 0x60, URZ ;  /* 0x00000060220a8890 */ /* 0x000fe2000fffe0ff */
[----:B------:R-:W-:Y:S01]  /*5040*/  R2UR UR16, R47 ;  /* 0x000000002f1072ca */ /* 0x000fe200000e0000 */
[----:B------:R-:W-:Y:S01]  /*5050*/  @!UP0 UIADD3 UR8, UPT, UPT, UR21, 0x3200, URZ ;  /* 0x0000320015088890 */ /* 0x000fe2000fffe0ff */
[----:B------:R-:W-:Y:S01]  /*5060*/  ISETP.NE.AND P0, PT, R14, 0x2, PT ;  /* 0x000000020e00780c */ /* 0x000fe20003f05270 */
[----:B------:R-:W-:Y:S01]  /*5070*/  @!UP0 UIADD3 UR9, UPT, UPT, UR21, 0x58, URZ ;  /* 0x0000005815098890 */ /* 0x000fe2000fffe0ff */
[----:B------:R-:W-:Y:S01]  /*5080*/  @!P1 R2UR UR4, R0 ;  /* 0x00000000000492ca */ /* 0x000fe200000e0000 */
[----:B------:R-:W-:Y:S01]  /*5090*/  VOTEU.ALL UP0, P1 ;  /* 0x0000000000ff7886 */ /* 0x000fe20000800000 */
[----:B------:R-:W-:Y:S01]  /*50a0*/  UMOV UR11, UR35 ;  /* 0x00000023000b7c82 */ /* 0x000fe20008000000 */
[----:B------:R-:W-:Y:S01]  /*50b0*/  UMOV UR12, UR36 ;  /* 0x00000024000c7c82 */ /* 0x000fe20008000000 */
[----:B------:R-:W-:Y:S01]  /*50c0*/  SEL R0, RZ, 0x1, P0 ;  /* 0x00000001ff007807 */ /* 0x000fe20000000000 */
[----:B------:R-:W-:Y:S01]  /*50d0*/  UIADD3 UR20, UPT, UPT, UR13, UR63, URZ ;  /* 0x0000003f0d147290 */ /* 0x000fe2000fffe0ff */
[----:B------:R-:W-:Y:S01]  /*50e0*/  IMAD.U32 R8, RZ, RZ, UR5 ;  /* 0x00000005ff087e24 */ /* 0x000fe2000f8e00ff */
[----:B------:R-:W-:Y:S01]  /*50f0*/  LOP3.LUT R15, R15, 0x1, RZ, 0x3c, !PT ;  /* 0x000000010f0f7812 */ /* 0x000fe200078e3cff */
[----:B------:R-:W-:Y:S01]  /*5100*/  UPLOP3.LUT UP3, UPT, UPT, UPT, UPT, 0x80, 0x8 ;  /* 0x000000000008789c */ /* 0x000fe20003f6f070 */
[----:B------:R-:W-:Y:S01]  /*5110*/  LOP3.LUT R13, R13, R0, RZ, 0x3c, !PT ;  /* 0x000000000d0d7212 */ /* 0x000fe200078e3cff */
[----:B------:R-:W-:Y:S01]  /*5120*/  UIADD3 UR16, UPT, UPT, UR14, UR16, URZ ;  /* 0x000000100e107290 */ /* 0x000fe2000fffe0ff */
[----:B------:R-:W-:Y:S01]  /*5130*/  SEL R14, R14, RZ, P0 ;  /* 0x000000ff0e0e7207 */ /* 0x000fe20000000000 */
[----:B------:R-:W-:Y:S01]  /*5140*/  UMOV UR36, UR29 ;  /* 0x0000001d00247c82 */ /* 0x000fe20008000000 */
[----:B------:R-:W-:Y:S01]  /*5150*/  IMAD.U32 R9, RZ, RZ, UR4 ;  /* 0x00000004ff097e24 */ /* 0x000fe2000f8e00ff */
[----:B------:R-:W-:Y:S04]  /*5160*/  @!P1 R2UR UR4, R8 ;  /* 0x00000000080492ca */ /* 0x000fe800000e0000 */
[----:B------:R-:W-:Y:S11]  /*5170*/  @!P1 R2UR UR5, R9 ;  /* 0x00000000090592ca */ /* 0x000ff600000e0000 */
[----:B------:R-:W-:Y:S02]  /*5180*/  @!UPT UIADD3 URZ, UPT, UPT, URZ, URZ, URZ ;  /* 0x000000fffffff290 */ /* 0x000fe4000fffe0ff */
[----:B------:R2:W-:Y:S01]  /*5190*/  @!UP0 UTMALDG.3D [UR8], [UR4], desc[UR6] ;  /* 0x00000608040085b4 */ /* 0x0005e20008011000 */
[----:B------:R2:W-:Y:S01]  /*51a0*/  @!P1 SYNCS.ARRIVE.TRANS64.RED.A0TR RZ, [UR21+0x58], R7 ;  /* 0x00005807ffff99a7 */ /* 0x0005e20008300415 */
[----:B------:R-:W-:Y:S01]  /*51b0*/  SYNCS.ARRIVE.TRANS64.RED.A1T0 RZ, [UR37], RZ ;  /* 0x000000ffffff79a7 */ /* 0x000fe20008100425 */
[----:B------:R-:W-:Y:S05]  /*51c0*/  BRA.U UP1, `(.L_x_85) ;  /* 0xfffffff101687547 */ /* 0x000fea000b83ffff */
[----:B------:R-:W-:-:S04]  /*51d0*/  SHF.L.U32 R2, R15, 0x1f, RZ ;  /* 0x0000001f0f027819 */ /* 0x000fc800000006ff */
[----:B------:R-:W1:Y:S02]  /*51e0*/  SYNCS.PHASECHK.TRANS64.TRYWAIT P0, [UR21+0x60], R2 ;  /* 0x00006002ff0075a7 */ /* 0x000e640008001115 */
[----:B-1----:R-:W-:Y:S05]  /*51f0*/  @!P0 BRA `(.L_x_86) ;  /* 0x0000003c00d08947 */ /* 0x002fea0003800000 */
.L_x_176:
[----:B------:R-:W3:Y:S02]  /*5200*/  SYNCS.PHASECHK.TRANS64.TRYWAIT P0, [UR21+0x68], R2 ;  /* 0x00006802ff0075a7 */ /* 0x000ee40008001115 */
[----:B---3--:R-:W-:Y:S05]  /*5210*/  @!P0 BRA `(.L_x_87) ;  /* 0x0000003c00e08947 */ /* 0x008fea0003800000 */
.L_x_178:
[----:B------:R-:W3:Y:S02]  /*5220*/  SYNCS.PHASECHK.TRANS64.TRYWAIT P0, [UR21+0x70], R2 ;  /* 0x00007002ff0075a7 */ /* 0x000ee40008001115 */
[----:B---3--:R-:W-:Y:S05]  /*5230*/  @!P0 BRA `(.L_x_88) ;  /* 0x0000003c00f08947 */ /* 0x008fea0003800000 */
.L_x_180:
[----:B-1----:R-:W-:-:S07]  /*5240*/  MOV R0, UR21 ;  /* 0x0000001500007c02 */ /* 0x002fce0008000f00 */
.L_x_89:
[----:B-1----:R-:W-:-:S04]  /*5250*/  SHF.L.U32 R2, R15, 0x1f, RZ ;  /* 0x0000001f0f027819 */ /* 0x002fc800000006ff */
[----:B------:R1:W3:Y:S03]  /*5260*/  SYNCS.PHASECHK.TRANS64.TRYWAIT P0, [R0+URZ+0x78], R2 ;  /* 0x00007802000075a7 */ /* 0x0002e600080011ff */
[----:B---3--:R-:W-:Y:S05]  /*5270*/  @!P0 NANOSLEEP.SYNCS 0x989680 ;  /* 0x009896800000895d */ /* 0x008fea0003900000 */
[----:B------:R-:W3:Y:S02]  /*5280*/  @!P0 SYNCS.PHASECHK.TRANS64 P0, [R0+URZ+0x78], R2 ;  /* 0x00007802000085a7 */ /* 0x000ee400080010ff */
[----:B--23--:R-:W-:Y:S05]  /*5290*/  @P0 EXIT ;  /* 0x000000000000094d */ /* 0x00cfea0003800000 */
[----:B------:R-:W-:Y:S05]  /*52a0*/  BRA `(.L_x_89) ;  /* 0xfffffffc00e87947 */ /* 0x000fea000383ffff */
.L_x_74:
[----:B------:R-:W-:-:S06]  /*52b0*/  UISETP.GE.AND UP0, UPT, UR17, 0x4, UPT ;  /* 0x000000041100788c */ /* 0x000fcc000bf06270 */
[----:B------:R-:W-:-:S13]  /*52c0*/  PLOP3.LUT P0, PT, PT, PT, UP0, 0x80, 0x8 ;  /* 0x000000000008781c */ /* 0x000fda0003f0f008 */
[----:B------:R-:W-:Y:S05]  /*52d0*/  @!P0 EXIT ;  /* 0x000000000000894d */ /* 0x000fea0003800000 */
[----:B------:R-:W-:Y:S01]  /*52e0*/  BAR.SYNC.DEFER_BLOCKING 0x6, 0xa0 ;  /* 0x0182800000007b1d */ /* 0x000fe20000010000 */
[C---:B------:R-:W-:Y:S01]  /*52f0*/  IMAD.SHL.U32 R3, R56.reuse, 0x20, RZ ;  /* 0x0000002038037824 */ /* 0x040fe200078e00ff */
[----:B------:R-:W-:Y:S01]  /*5300*/  SHF.R.U32.HI R6, RZ, 0x1, R56 ;  /* 0x00000001ff067819 */ /* 0x000fe20000011638 */
[C---:B------:R-:W-:Y:S01]  /*5310*/  IMAD.SHL.U32 R2, R56.reuse, 0x10, RZ ;  /* 0x0000001038027824 */ /* 0x040fe200078e00ff */
[C---:B------:R-:W-:Y:S01]  /*5320*/  LOP3.LUT P0, RZ, R56.reuse, 0x4, RZ, 0xc0, !PT ;  /* 0x0000000438ff7812 */ /* 0x040fe2000780c0ff */
[C---:B------:R-:W-:Y:S01]  /*5330*/  IMAD.U32 R23, R56.reuse, 0x10000, RZ ;  /* 0x0001000038177824 */ /* 0x040fe200078e00ff */
[----:B------:R-:W-:Y:S01]  /*5340*/  UMOV UR44, 0x400 ;  /* 0x00000400002c7882 */ /* 0x000fe20000000000 */
[----:B------:R-:W1:Y:S01]  /*5350*/  LDCU.64 UR4, c[0x0][0x890] ;  /* 0x00011200ff0477ac */ /* 0x000e620008000a00 */
[----:B------:R-:W2:Y:S01]  /*5360*/  LDC.64 R42, c[0x0][0x8b0] ;  /* 0x00022c00ff2a7b82 */ /* 0x000ea20000000a00 */
[----:B------:R-:W-:Y:S01]  /*5370*/  LOP3.LUT R7, R3, 0xc0, RZ, 0xc0, !PT ;  /* 0x000000c003077812 */ /* 0x000fe200078ec0ff */
[----:B------:R-:W-:Y:S01]  /*5380*/  IMAD.SHL.U32 R44, R56, 0x4, RZ ;  /* 0x00000004382c7824 */ /* 0x000fe200078e00ff */
[----:B------:R-:W-:Y:S01]  /*5390*/  ULEA UR44, UR47, UR44, 0x18 ;  /* 0x0000002c2f2c7291 */ /* 0x000fe2000f8ec0ff */
[----:B------:R-:W-:Y:S01]  /*53a0*/  LOP3.LUT R2, R2, 0x600, RZ, 0xc0, !PT ;  /* 0x0000060002027812 */ /* 0x000fe200078ec0ff */
[----:B------:R-:W-:Y:S01]  /*53b0*/  IMAD.MOV.U32 R55, RZ, RZ, 0x20 ;  /* 0x00000020ff377424 */ /* 0x000fe200078e00ff */
[----:B------:R-:W-:Y:S01]  /*53c0*/  LOP3.LUT R6, R7, 0x8, R6, 0xf8, !PT ;  /* 0x0000000807067812 */ /* 0x000fe200078ef806 */
[----:B------:R-:W-:Y:S01]  /*53d0*/  IMAD.MOV.U32 R54, RZ, RZ, 0x1 ;  /* 0x00000001ff367424 */ /* 0x000fe200078e00ff */
[----:B------:R-:W3:Y:S01]  /*53e0*/  LDC.64 R40, c[0x0][0x8a8] ;  /* 0x00022a00ff287b82 */ /* 0x000ee20000000a00 */
[----:B------:R-:W-:Y:S01]  /*53f0*/  LOP3.LUT R2, R2, 0x20, R3, 0xf8, !PT ;  /* 0x0000002002027812 */ /* 0x000fe200078ef803 */
[----:B------:R-:W-:Y:S01]  /*5400*/  IMAD.MOV.U32 R22, RZ, RZ, RZ ;  /* 0x000000ffff167224 */ /* 0x000fe200078e00ff */
[----:B------:R-:W-:-:S02]  /*5410*/  LOP3.LUT R23, R23, 0x600000, RZ, 0xc0, !PT ;  /* 0x0060000017177812 */ /* 0x000fc400078ec0ff */
[----:B------:R-:W-:Y:S02]  /*5420*/  CS2R R52, SRZ ;  /* 0x0000000000347805 */ /* 0x000fe4000001ff00 */
[----:B------:R-:W-:Y:S01]  /*5430*/  LOP3.LUT R44, R6, 0x18, R44, 0x78, !PT ;  /* 0x00000018062c7812 */ /* 0x000fe200078e782c */
[----:B------:R-:W-:Y:S01]  /*5440*/  IMAD.MOV.U32 R51, RZ, RZ, RZ ;  /* 0x000000ffff337224 */ /* 0x000fe200078e00ff */
[----:B------:R-:W-:Y:S01]  /*5450*/  LOP3.LUT R2, R2, 0x100, R3, 0xf8, !PT ;  /* 0x0000010002027812 */ /* 0x000fe200078ef803 */
[----:B------:R-:W4:Y:S01]  /*5460*/  LDS R0, [UR44+0x140] ;  /* 0x0001402cff007984 */ /* 0x000f220008000800 */
[----:B-1----:R-:W-:Y:S01]  /*5470*/  IMAD.U32 R58, RZ, RZ, UR4 ;  /* 0x00000004ff3a7e24 */ /* 0x002fe2000f8e00ff */
[----:B------:R-:W-:Y:S01]  /*5480*/  UIADD3 UR4, UPT, UPT, UR44, 0x200, URZ ;  /* 0x000002002c047890 */ /* 0x000fe2000fffe0ff */
[----:B------:R-:W-:Y:S01]  /*5490*/  LOP3.LUT R44, R2, R44, RZ, 0xfc, !PT ;  /* 0x0000002c022c7212 */ /* 0x000fe200078efcff */
[----:B------:R-:W-:Y:S01]  /*54a0*/  IMAD.U32 R57, RZ, RZ, UR5 ;  /* 0x00000005ff397e24 */ /* 0x000fe2000f8e00ff */
[----:B------:R-:W-:Y:S01]  /*54b0*/  LOP3.LUT R56, R56, 0x60, RZ, 0xc0, !PT ;  /* 0x0000006038387812 */ /* 0x000fe200078ec0ff */
[----:B------:R-:W1:Y:S01]  /*54c0*/  LDCU UR60, c[0x0][0x370] ;  /* 0x00006e00ff3c77ac */ /* 0x000e620008000800 */
[----:B------:R-:W-:Y:S01]  /*54d0*/  SEL R55, R55, 0xffffffe0, !P0 ;  /* 0xffffffe037377807 */ /* 0x000fe20004000000 */
[----:B------:R-:W-:Y:S01]  /*54e0*/  IMAD.U32 R49, RZ, RZ, UR4 ;  /* 0x00000004ff317e24 */ /* 0x000fe2000f8e00ff */
[----:B------:R-:W1:Y:S01]  /*54f0*/  LDCU UR43, c[0x0][0xb0c] ;  /* 0x00016180ff2b77ac */ /* 0x000e620008000800 */
[----:B------:R-:W1:Y:S01]  /*5500*/  LDCU UR39, c[0x0][0xb30] ;  /* 0x00016600ff2777ac */ /* 0x000e620008000800 */
[----:B------:R-:W1:Y:S01]  /*5510*/  LDCU.64 UR54, c[0x0][0x888] ;  /* 0x00011100ff3677ac */ /* 0x000e620008000a00 */
[----:B------:R-:W1:Y:S01]  /*5520*/  LDCU.64 UR40, c[0x0][0xb28] ;  /* 0x00016500ff2877ac */ /* 0x000e620008000a00 */
[----:B------:R-:W1:Y:S01]  /*5530*/  LDCU.128 UR56, c[0x0][0xb10] ;  /* 0x00016200ff3877ac */ /* 0x000e620008000c00 */
[----:B------:R-:W1:Y:S01]  /*5540*/  LDCU UR53, c[0x0][0x374] ;  /* 0x00006e80ff3577ac */ /* 0x000e620008000800 */
[----:B------:R-:W-:Y:S01]  /*5550*/  UMOV UR52, URZ ;  /* 0x000000ff00347c82 */ /* 0x000fe20008000000 */
[----:B------:R-:W-:Y:S01]  /*5560*/  UMOV UR46, URZ ;  /* 0x000000ff002e7c82 */ /* 0x000fe20008000000 */
[----:B-1234-:R-:W-:-:S07]  /*5570*/  IMAD.IADD R23, R0, 0x1, R23 ;  /* 0x0000000100177824 */ /* 0x01efce00078e0217 */
.L_x_133:
[C---:B------:R-:W-:Y:S02]  /*5580*/  LEA R3, R51.reuse, UR44, 0x3 ;  /* 0x0000002c33037c11 */ /* 0x040fe4000f8e18ff */
[----:B------:R-:W-:Y:S02]  /*5590*/  SHF.L.U32 R0, R52, 0x1f, RZ ;  /* 0x0000001f34007819 */ /* 0x000fe400000006ff */
[----:B-1----:R-:W-:Y:S02]  /*55a0*/  LEA R4, R51, UR44, 0x4 ;  /* 0x0000002c33047c11 */ /* 0x002fe4000f8e20ff */
[----:B------:R-:W1:Y:S02]  /*55b0*/  SYNCS.PHASECHK.TRANS64.TRYWAIT P0, [R3+URZ+0x90], R0 ;  /* 0x00009000030075a7 */ /* 0x000e6400080011ff */
[----:B-12---:R-:W-:Y:S05]  /*55c0*/  @!P0 BRA `(.L_x_90) ;  /* 0x0000003c00248947 */ /* 0x006fea0003800000 */
.L_x_181:
        /* <DEDUP_REMOVED lines=8> */
[----:B--2---:R-:W-:Y:S11]  /*5650*/  LOP3.LUT P0, RZ, R6, 0x1, RZ, 0xc0, !PT ;  /* 0x0000000106ff7812 */ /* 0x004ff6000780c0ff */
[----:B------:R-:W-:Y:S02]  /*5660*/  @!UPT UIADD3 URZ, UPT, UPT, URZ, URZ, URZ ;  /* 0x000000fffffff290 */ /* 0x000fe4000fffe0ff */
[----:B---3--:R-:W-:Y:S01]  /*5670*/  VOTEU.ANY UP1, P0 ;  /* 0x0000000000ff7886 */ /* 0x008fe20000020100 */
[----:B------:R-:W-:Y:S01]  /*5680*/  PLOP3.LUT P0, PT, PT, PT, UP1, 0x80, 0x8 ;  /* 0x000000000008781c */ /* 0x000fe20003f0f018 */
[----:B------:R-:W-:Y:S11]  /*5690*/  UP2UR UR62, UPR, URZ, 0x2 ;  /* 0x00000002ff3e7883 */ /* 0x000ff60008000000 */
[----:B------:R-:W-:Y:S01]  /*56a0*/  @!UPT UIADD3 URZ, UPT, UPT, URZ, URZ, URZ ;  /* 0x000000fffffff290 */ /* 0x000fe2000fffe0ff */
[----:B-1----:R-:W-:Y:S02]  /*56b0*/  @P0 SHF.R.U32.HI R0, RZ, 0x10, R5 ;  /* 0x00000010ff000819 */ /* 0x002fe40000011605 */
        /* <DEDUP_REMOVED lines=12> */
[----:B------:R-:W2:Y:S01]  /*5780*/  LDCU UR12, c[0x0][0xb20] ;  /* 0x00016400ff0c77ac */ /* 0x000ea20008000800 */
[----:B------:R-:W-:Y:S02]  /*5790*/  UIMAD.WIDE.U32 UR4, UR53, UR59, URZ ;  /* 0x0000003b350472a5 */ /* 0x000fe4000f8e00ff */
[----:B------:R-:W-:Y:S02]  /*57a0*/  UIMAD.WIDE.U32 UR6, UR60, UR56, URZ ;  /* 0x000000383c0672a5 */ /* 0x000fe4000f8e00ff */
[----:B------:R-:W-:Y:S02]  /*57b0*/  UISETP.NE.AND UP0, UPT, UR58, 0x1, UPT ;  /* 0x000000013a00788c */ /* 0x000fe4000bf05270 */
[----:B------:R-:W-:Y:S02]  /*57c0*/  UIMAD.WIDE.U32 UR8, UR37, UR59, URZ ;  /* 0x0000003b250872a5 */ /* 0x000fe4000f8e00ff */
[----:B------:R-:W-:Y:S02]  /*57d0*/  UIMAD.WIDE.U32 UR10, UR38, UR56, URZ ;  /* 0x00000038260a72a5 */ /* 0x000fe4000f8e00ff */
[----:B------:R-:W-:Y:S02]  /*57e0*/  UISETP.NE.AND UP1, UPT, UR43, 0x1, UPT ;  /* 0x000000012b00788c */ /* 0x000fe4000bf25270 */
[----:B------:R-:W-:Y:S01]  /*57f0*/  UISETP.NE.AND UP2, UPT, UR42, 0x1, UPT ;  /* 0x000000012a00788c */ /* 0x000fe2000bf45270 */
[----:B------:R-:W-:Y:S02]  /*5800*/  UMOV UR4, UR5 ;  /* 0x0000000500047c82 */ /* 0x000fe40008000000 */
[----:B--2---:R-:W-:Y:S03]  /*5810*/  USHF.R.U32.HI UR5, URZ, UR12, UR4 ;  /* 0x0000000cff057299 */ /* 0x004fe60008011604 */
[----:B------:R-:W-:Y:S02]  /*5820*/  UMOV UR4, UR7 ;  /* 0x0000000700047c82 */ /* 0x000fe40008000000 */
[----:B------:R-:W-:Y:S02]  /*5830*/  USHF.R.U32.HI UR7, URZ, UR57, UR4 ;  /* 0x00000039ff077299 */ /* 0x000fe40008011604 */
[----:B------:R-:W-:Y:S02]  /*5840*/  USEL UR4, UR53, UR5, !UP0 ;  /* 0x0000000535047287 */ /* 0x000fe4000c000000 */
[----:B------:R-:W-:Y:S01]  /*5850*/  USEL UR7, UR60, UR7, !UP1 ;  /* 0x000000073c077287 */ /* 0x000fe2000c800000 */
[----:B------:R-:W-:Y:S01]  /*5860*/  UMOV UR5, UR9 ;  /* 0x0000000900057c82 */ /* 0x000fe20008000000 */
[----:B------:R-:W-:Y:S02]  /*5870*/  UIMAD.WIDE.U32 UR8, UR4, UR40, URZ ;  /* 0x00000028040872a5 */ /* 0x000fe4000f8e00ff */
[----:B------:R-:W-:Y:S03]  /*5880*/  USHF.R.U32.HI UR6, URZ, UR12, UR5 ;  /* 0x0000000cff067299 */ /* 0x000fe60008011605 */
[----:B------:R-:W-:Y:S01]  /*5890*/  UMOV UR5, UR11 ;  /* 0x0000000b00057c82 */ /* 0x000fe20008000000 */
[----:B------:R-:W-:Y:S02]  /*58a0*/  UIMAD.WIDE.U32 UR10, UR7, UR40, URZ ;  /* 0x00000028070a72a5 */ /* 0x000fe4000f8e00ff */
[----:B------:R-:W-:Y:S02]  /*58b0*/  USHF.R.U32.HI UR12, URZ, UR57, UR5 ;  /* 0x00000039ff0c7299 */ /* 0x000fe40008011605 */
[----:B------:R-:W-:Y:S01]  /*58c0*/  USEL UR6, UR37, UR6, !UP0 ;  /* 0x0000000625067287 */ /* 0x000fe2000c000000 */
[----:B------:R-:W-:Y:S02]  /*58d0*/  UMOV UR5, UR9 ;  /* 0x0000000900057c82 */ /* 0x000fe40008000000 */
[----:B------:R-:W-:Y:S01]  /*58e0*/  UMOV UR10, UR11 ;  /* 0x0000000b000a7c82 */ /* 0x000fe20008000000 */
[----:B------:R-:W-:Y:S02]  /*58f0*/  @UP2 USHF.R.U32.HI UR4, URZ, UR41, UR5 ;  /* 0x00000029ff042299 */ /* 0x000fe40008011605 */
[----:B------:R-:W-:Y:S02]  /*5900*/  @UP2 USHF.R.U32.HI UR7, URZ, UR41, UR10 ;  /* 0x00000029ff072299 */ /* 0x000fe4000801160a */
[----:B------:R-:W-:Y:S02]  /*5910*/  UIMAD UR4, UR42, UR4, URZ ;  /* 0x000000042a0472a4 */ /* 0x000fe4000f8e02ff */
        /* <DEDUP_REMOVED lines=8> */
[----:B------:R-:W-:Y:S02]  /*59a0*/  USEL UR11, UR6, UR4, !UP2 ;  /* 0x00000004060b7287 */ /* 0x000fe4000d000000 */
[----:B------:R-:W-:Y:S02]  /*59b0*/  UIADD3 UR8, UPT, UPT, -UR5, URZ, URZ ;  /* 0x000000ff05087290 */ /* 0x000fe4000fffe1ff */
[----:B------:R-:W-:Y:S01]  /*59c0*/  UIADD3 UR10, UPT, UPT, -UR11, URZ, URZ ;  /* 0x000000ff0b0a7290 */ /* 0x000fe2000fffe1ff */
[----:B------:R-:W-:Y:S01]  /*59d0*/  @!UP0 UMOV UR4, UR9 ;  /* 0x0000000900048c82 */ /* 0x000fe20008000000 */
[----:B------:R-:W-:Y:S02]  /*59e0*/  UIADD3 UR9, UPT, UPT, -UR6, URZ, URZ ;  /* 0x000000ff06097290 */ /* 0x000fe4000fffe1ff */
[----:B------:R-:W-:Y:S02]  /*59f0*/  @!UP0 USHF.R.U32.HI UR4, URZ, UR41, UR4 ;  /* 0x00000029ff048299 */ /* 0x000fe40008011604 */
[----:B------:R-:W-:Y:S02]  /*5a00*/  UIMAD UR10, UR42, UR10, UR6 ;  /* 0x0000000a2a0a72a4 */ /* 0x000fe4000f8e0206 */
[----:B------:R-:W-:Y:S04]  /*5a10*/  @!UP0 USEL UR4, UR5, UR4, !UP2 ;  /* 0x0000000405048287 */ /* 0x000fe8000d000000 */
[----:B------:R-:W-:Y:S02]  /*5a20*/  @!UP0 UIMAD UR10, UR7, UR10, UR4 ;  /* 0x0000000a070a82a4 */ /* 0x000fe4000f8e0204 */
[----:B------:R-:W-:Y:S02]  /*5a30*/  @!UP0 UIADD3 UR11, UPT, UPT, UR11, -UR4, URZ ;  /* 0x800000040b0b8290 */ /* 0x000fe4000fffe0ff */
[----:B------:R-:W-:Y:S02]  /*5a40*/  UIMAD UR7, UR43, UR8, UR38 ;  /* 0x000000082b0772a4 */ /* 0x000fe4000f8e0226 */
[----:B------:R-:W-:Y:S02]  /*5a50*/  @!UP0 UIMAD UR6, UR11, UR42, UR5 ;  /* 0x0000002a0b0682a4 */ /* 0x000fe4000f8e0205 */
[----:B------:R-:W-:Y:S01]  /*5a60*/  UIMAD UR4, UR58, UR9, UR37 ;  /* 0x000000093a0472a4 */ /* 0x000fe2000f8e0225 */
[----:B------:R-:W-:Y:S02]  /*5a70*/  @!UP0 UMOV UR5, UR10 ;  /* 0x0000000a00058c82 */ /* 0x000fe40008000000 */
[----:B------:R-:W-:Y:S02]  /*5a80*/  UIMAD UR38, UR5, UR43, UR7 ;  /* 0x0000002b052672a4 */ /* 0x000fe4000f8e0207 */
[----:B------:R-:W-:Y:S11]  /*5a90*/  UIMAD UR37, UR6, UR58, UR4 ;  /* 0x0000003a062572a4 */ /* 0x000ff6000f8e0204 */
[----:B------:R-:W-:Y:S01]  /*5aa0*/  @!UPT UIADD3 URZ, UPT, UPT, URZ, URZ, URZ ;  /* 0x000000fffffff290 */ /* 0x000fe2000fffe0ff */
.L_x_91:
[----:B------:R-:W-:Y:S01]  /*5ab0*/  UISETP.NE.AND UP0, UPT, UR39, 0x1, UPT ;  /* 0x000000012700788c */ /* 0x000fe2000bf05270 */
[----:B------:R-:W-:Y:S01]  /*5ac0*/  LOP3.LUT P0, RZ, R49, 0x1b0, RZ, 0xc0, !PT ;  /* 0x000001b031ff7812 */ /* 0x000fe2000780c0ff */
[----:B------:R-:W-:Y:S01]  /*5ad0*/  USHF.L.U32 UR50, UR16, 0x6, URZ ;  /* 0x0000000610327899 */ /* 0x000fe200080006ff */
[----:B------:R-:W-:Y:S01]  /*5ae0*/  BSSY.RECONVERGENT B6, `(.L_x_92) ;  /* 0x0000034000067945 */ /* 0x000fe20003800200 */
[----:B------:R-:W-:Y:S01]  /*5af0*/  USHF.L.U32 UR49, UR20, 0x7, URZ ;  /* 0x0000000714317899 */ /* 0x000fe200080006ff */
[----:B------:R-:W-:Y:S06]  /*5b00*/  IADD3 R51, PT, PT, R51, 0x1, RZ ;  /* 0x0000000133337810 */ /* 0x000fec0007ffe0ff */
[----:B------:R-:W2:Y:S01]  /*5b10*/  @!UP0 LDCU.128 UR12, c[0x0][0xb10] ;  /* 0x00016200ff0c87ac */ /* 0x000ea20008000c00 */
[----:B------:R-:W3:Y:S01]  /*5b20*/  @!UP0 LDCU UR5, c[0x0][0xb0c] ;  /* 0x00016180ff0587ac */ /* 0x000ee20008000800 */
[----:B------:R-:W4:Y:S01]  /*5b30*/  @!UP0 LDCU UR10, c[0x0][0xb20] ;  /* 0x00016400ff0a87ac */ /* 0x000f220008000800 */
[----:B--2---:R-:W-:Y:S02]  /*5b40*/  UIMAD.WIDE.U32 UR8, UR38, UR12, URZ ;  /* 0x0000000c260872a5 */ /* 0x004fe4000f8e00ff */
[----:B------:R-:W-:Y:S02]  /*5b50*/  UIMAD.WIDE.U32 UR6, UR37, UR15, URZ ;  /* 0x0000000f250672a5 */ /* 0x000fe4000f8e00ff */
[----:B------:R-:W-:Y:S03]  /*5b60*/  @!UP0 UISETP.NE.AND UP1, UPT, UR14, 0x1, UPT ;  /* 0x000000010e00888c */ /* 0x000fe6000bf25270 */
[----:B------:R-:W-:Y:S01]  /*5b70*/  @!UP0 UMOV UR4, UR9 ;  /* 0x0000000900048c82 */ /* 0x000fe20008000000 */
[----:B---3--:R-:W-:Y:S02]  /*5b80*/  @!UP0 UISETP.NE.AND UP2, UPT, UR5, 0x1, UPT ;  /* 0x000000010500888c */ /* 0x008fe4000bf45270 */
[----:B------:R-:W-:Y:S01]  /*5b90*/  @!UP0 USHF.R.U32.HI UR4, URZ, UR13, UR4 ;  /* 0x0000000dff048299 */ /* 0x000fe20008011604 */
[----:B------:R-:W-:Y:S02]  /*5ba0*/  @!UP0 UMOV UR6, UR7 ;  /* 0x0000000700068c82 */ /* 0x000fe40008000000 */
[----:B----4-:R-:W-:Y:S02]  /*5bb0*/  @!UP0 USHF.R.U32.HI UR6, URZ, UR10, UR6 ;  /* 0x0000000aff068299 */ /* 0x010fe40008011606 */
[----:B------:R-:W-:Y:S02]  /*5bc0*/  @!UP0 USEL UR7, UR38, UR4, !UP2 ;  /* 0x0000000426078287 */ /* 0x000fe4000d000000 */
[----:B------:R-:W-:Y:S04]  /*5bd0*/  @!UP0 USEL UR6, UR37, UR6, !UP1 ;  /* 0x0000000625068287 */ /* 0x000fe8000c800000 */
[----:B------:R-:W-:Y:S02]  /*5be0*/  @!UP0 UIADD3 UR4, UPT, UPT, -UR7, UR6, URZ ;  /* 0x0000000607048290 */ /* 0x000fe4000fffe1ff */
[----:B------:R-:W-:Y:S02]  /*5bf0*/  @!UP0 UIADD3 UR6, UPT, UPT, UR7, -UR6, URZ ;  /* 0x8000000607068290 */ /* 0x000fe4000fffe0ff */
[----:B------:R-:W-:Y:S02]  /*5c00*/  @!UP0 UIMAD UR38, UR4, UR5, UR38 ;  /* 0x00000005042682a4 */ /* 0x000fe4000f8e0226 */
[----:B------:R-:W-:Y:S01]  /*5c10*/  @!UP0 UIMAD UR37, UR6, UR14, UR37 ;  /* 0x0000000e062582a4 */ /* 0x000fe2000f8e0225 */
[----:B------:R-:W-:Y:S11]  /*5c20*/  @!P0 BRA `(.L_x_93) ;  /* 0x00000000007c8947 */ /* 0x000ff60003800000 */
[----:B------:R-:W2:Y:S01]  /*5c30*/  LDCU.64 UR8, c[0x4][0x80] ;  /* 0x01001000ff0877ac */ /* 0x000ea20008000a00 */
[----:B------:R-:W-:Y:S01]  /*5c40*/  MOV R2, 0x0 ;  /* 0x0000000000027802 */ /* 0x000fe20000000f00 */
[----:B------:R-:W-:Y:S02]  /*5c50*/  HFMA2 R12, -RZ, RZ, 0, 5.9604644775390625e-08 ;  /* 0x00000001ff0c7431 */ /* 0x000fe400000001ff */
[----:B------:R-:W-:Y:S01]  /*5c60*/  IMAD.MOV.U32 R8, RZ, RZ, 0x70 ;  /* 0x00000070ff087424 */ /* 0x000fe200078e00ff */
[----:B------:R3:W4:Y:S01]  /*5c70*/  LDC.64 R14, c[0x4][R2] ;  /* 0x01000000020e7b82 */ /* 0x0007220000000a00 */
[----:B------:R-:W1:Y:S01]  /*5c80*/  LDCU.64 UR6, c[0x4][0x88] ;  /* 0x01001100ff0677ac */ /* 0x000e620008000a00 */
[----:B------:R-:W-:Y:S01]  /*5c90*/  IMAD.MOV.U32 R13, RZ, RZ, RZ ;  /* 0x000000ffff0d7224 */ /* 0x000fe200078e00ff */
[----:B------:R-:W1:Y:S01]  /*5ca0*/  LDCU.64 UR4, c[0x4][0x8] ;  /* 0x01000100ff0477ac */ /* 0x000e620008000a00 */
[----:B--2---:R-:W-:Y:S01]  /*5cb0*/  MOV R5, UR9 ;  /* 0x0000000900057c02 */ /* 0x004fe20008000f00 */
[----:B------:R-:W-:Y:S01]  /*5cc0*/  IMAD.U32 R4, RZ, RZ, UR8 ;  /* 0x00000008ff047e24 */ /* 0x000fe2000f8e00ff */
[----:B-1----:R-:W-:Y:S01]  /*5cd0*/  MOV R7, UR7 ;  /* 0x0000000700077c02 */ /* 0x002fe20008000f00 */
[----:B------:R-:W-:Y:S01]  /*5ce0*/  IMAD.U32 R6, RZ, RZ, UR6 ;  /* 0x00000006ff067e24 */ /* 0x000fe2000f8e00ff */
[----:B------:R-:W-:Y:S01]  /*5cf0*/  MOV R11, UR5 ;  /* 0x00000005000b7c02 */ /* 0x000fe20008000f00 */
[----:B------:R-:W-:Y:S02]  /*5d00*/  IMAD.U32 R10, RZ, RZ, UR4 ;  /* 0x00000004ff0a7e24 */ /* 0x000fe4000f8e00ff */
[----:B------:R-:W-:Y:S07]  /*5d10*/  LEPC R20, `(.L_x_94) ;  /* 0x000000001014794e */ /* 0x000fee0000000000 */
[----:B---345:R-:W-:Y:S05]  /*5d20*/  CALL.ABS.NOINC R14 ;  /* 0x000000000e007343 */ /* 0x038fea0003c00000 */
.L_x_94:
[----:B------:R-:W1:Y:S01]  /*5d30*/  LDCU.64 UR8, c[0x4][0x80] ;  /* 0x01001000ff0877ac */ /* 0x000e620008000a00 */
[----:B------:R-:W2:Y:S01]  /*5d40*/  LDC.64 R2, c[0x4][R2] ;  /* 0x0100000002027b82 */ /* 0x000ea20000000a00 */
[----:B------:R-:W-:Y:S02]  /*5d50*/  HFMA2 R12, -RZ, RZ, 0, 5.9604644775390625e-08 ;  /* 0x00000001ff0c7431 */ /* 0x000fe400000001ff */
[----:B------:R-:W-:Y:S02]  /*5d60*/  IMAD.MOV.U32 R8, RZ, RZ, 0x70 ;  /* 0x00000070ff087424 */ /* 0x000fe400078e00ff */
[----:B------:R-:W-:Y:S01]  /*5d70*/  IMAD.MOV.U32 R13, RZ, RZ, RZ ;  /* 0x000000ffff0d7224 */ /* 0x000fe200078e00ff */
[----:B------:R-:W3:Y:S01]  /*5d80*/  LDCU.64 UR6, c[0x4][0x88] ;  /* 0x01001100ff0677ac */ /* 0x000ee20008000a00 */
[----:B------:R-:W4:Y:S01]  /*5d90*/  LDCU.64 UR4, c[0x4][0x8] ;  /* 0x01000100ff0477ac */ /* 0x000f220008000a00 */
[----:B-1----:R-:W-:Y:S02]  /*5da0*/  MOV R4, UR8 ;  /* 0x0000000800047c02 */ /* 0x002fe40008000f00 */
[----:B------:R-:W-:Y:S02]  /*5db0*/  MOV R5, UR9 ;  /* 0x0000000900057c02 */ /* 0x000fe40008000f00 */
[----:B---3--:R-:W-:Y:S01]  /*5dc0*/  MOV R7, UR7 ;  /* 0x0000000700077c02 */ /* 0x008fe20008000f00 */
[----:B------:R-:W-:Y:S01]  /*5dd0*/  IMAD.U32 R6, RZ, RZ, UR6 ;  /* 0x00000006ff067e24 */ /* 0x000fe2000f8e00ff */
[----:B----4-:R-:W-:Y:S01]  /*5de0*/  MOV R11, UR5 ;  /* 0x00000005000b7c02 */ /* 0x010fe20008000f00 */
[----:B------:R-:W-:Y:S02]  /*5df0*/  IMAD.U32 R10, RZ, RZ, UR4 ;  /* 0x00000004ff0a7e24 */ /* 0x000fe4000f8e00ff */
[----:B------:R-:W-:Y:S07]  /*5e00*/  LEPC R20, `(.L_x_93) ;  /* 0x000000001014794e */ /* 0x000fee0000000000 */
[----:B--2---:R-:W-:Y:S05]  /*5e10*/  CALL.ABS.NOINC R2 ;  /* 0x0000000002007343 */ /* 0x004fea0003c00000 */
.L_x_93:
[----:B------:R-:W-:Y:S05]  /*5e20*/  BSYNC.RECONVERGENT B6 ;  /* 0x0000000000067941 */ /* 0x000fea0003800200 */
.L_x_92:
[----:B------:R-:W-:Y:S02]  /*5e30*/  R2UR UR6, R48 ;  /* 0x00000000300672ca */ /* 0x000fe400000e0000 */
[----:B------:R-:W-:Y:S02]  /*5e40*/  R2UR UR5, R58 ;  /* 0x000000003a0572ca */ /* 0x000fe400000e0000 */
[----:B------:R-:W-:Y:S02]  /*5e50*/  R2UR UR4, R57 ;  /* 0x00000000390472ca */ /* 0x000fe400000e0000 */
[----:B------:R-:W-:Y:S02]  /*5e60*/  ISETP.NE.U32.AND P4, PT, R42, RZ, PT ;  /* 0x000000ff2a00720c */ /* 0x000fe40003f85070 */
[----:B------:R-:W-:Y:S02]  /*5e70*/  ISETP.NE.U32.AND P2, PT, RZ, UR54, PT ;  /* 0x00000036ff007c0c */ /* 0x000fe4000bf45070 */
[----:B------:R-:W-:Y:S02]  /*5e80*/  ISETP.NE.AND.EX P4, PT, R43, RZ, PT, P4 ;  /* 0x000000ff2b00720c */ /* 0x000fe40003f85340 */
[----:B------:R-:W-:Y:S01]  /*5e90*/  ISETP.NE.AND.EX P2, PT, RZ, UR55, PT, P2 ;  /* 0x00000037ff007c0c */ /* 0x000fe2000bf45320 */
[----:B------:R-:W-:Y:S02]  /*5ea0*/  UISETP.NE.AND UP2, UPT, UR6, URZ, UPT ;  /* 0x000000ff0600728c */ /* 0x000fe4000bf45270 */
[----:B------:R-:W-:Y:S04]  /*5eb0*/  UISETP.NE.U32.AND UP0, UPT, UR5, URZ, UPT ;  /* 0x000000ff0500728c */ /* 0x000fe8000bf05070 */
[----:B------:R-:W-:Y:S01]  /*5ec0*/  UISETP.NE.AND.EX UP1, UPT, UR4, URZ, UPT, UP0 ;  /* 0x000000ff0400728c */ /* 0x000fe2000bf25300 */
[----:B------:R-:W-:Y:S01]  /*5ed0*/  PLOP3.LUT P1, PT, PT, PT, UP2, 0x80, 0x8 ;  /* 0x000000000008781c */ /* 0x000fe20003f2f028 */
[----:B------:R-:W-:Y:S03]  /*5ee0*/  UPLOP3.LUT UP0, UPT, UPT, UPT, UPT, 0x40, 0x4 ;  /* 0x000000000004789c */ /* 0x000fe60003f0e870 */
[----:B------:R-:W-:Y:S06]  /*5ef0*/  @UP2 UPLOP3.LUT UP0, UPT, UPT, UPT, UP1, 0x80, 0x8 ;  /* 0x000000000008289c */ /* 0x000fec0003f0f010 */
[----:B------:R-:W-:Y:S01]  /*5f00*/  PLOP3.LUT P0, PT, PT, PT, UP0, 0x80, 0x8 ;  /* 0x000000000008781c */ /* 0x000fe20003f0f008 */
[----:B------:R-:W-:Y:S01]  /*5f10*/  @!UPT UIADD3 URZ, UPT, UPT, URZ, URZ, URZ ;  /* 0x000000fffffff290 */ /* 0x000fe2000fffe0ff */
[----:B------:R-:W-:Y:S11]  /*5f20*/  BRA.U !UP1, `(.L_x_95) ;  /* 0x0000000109407547 */ /* 0x000ff6000b800000 */
[----:B------:R-:W-:Y:S01]  /*5f30*/  UISETP.NE.U32.AND UP0, UPT, UR54, URZ, UPT ;  /* 0x000000ff3600728c */ /* 0x000fe2000bf05070 */
[----:B------:R-:W-:Y:S01]  /*5f40*/  R2UR UR6, R58 ;  /* 0x000000003a0672ca */ /* 0x000fe200000e0000 */
[----:B------:R-:W2:Y:S01]  /*5f50*/  LDCU.64 UR8, c[0x0][0x358] ;  /* 0x00006b00ff0877ac */ /* 0x000ea20008000a00 */
[----:B------:R-:W-:Y:S02]  /*5f60*/  HFMA2 R45, -RZ, RZ, 0, 5.9604644775390625e-08 ;  /* 0x00000001ff2d7431 */ /* 0x000fe400000001ff */
[----:B-1----:R-:W-:Y:S01]  /*5f70*/  IMAD.MOV.U32 R0, RZ, RZ, 0x1 ;  /* 0x00000001ff007424 */ /* 0x002fe200078e00ff */
[----:B------:R-:W-:Y:S06]  /*5f80*/  UISETP.NE.AND.EX UP0, UPT, UR55, URZ, UPT, UP0 ;  /* 0x000000ff3700728c */ /* 0x000fec000bf05300 */
[----:B------:R-:W-:Y:S05]  /*5f90*/  PLOP3.LUT P3, PT, PT, PT, UP0, 0x80, 0x8 ;  /* 0x000000000008781c */ /* 0x000fea0003f6f008 */
[----:B------:R-:W1:Y:S01]  /*5fa0*/  @UP0 LDCU.64 UR4, c[0x0][0x888] ;  /* 0x00011100ff0407ac */ /* 0x000e620008000a00 */
[----:B------:R-:W-:Y:S07]  /*5fb0*/  @UP0 UIMAD UR6, UR36, UR6, URZ ;  /* 0x00000006240602a4 */ /* 0x000fee000f8e02ff */
[----:B------:R-:W-:Y:S01]  /*5fc0*/  @!P3 PRMT R45, R0, 0x7610, R45 ;  /* 0x00007610002db816 */ /* 0x000fe2000000002d */
[----:B-1----:R-:W-:Y:S06]  /*5fd0*/  @UP0 UIMAD.WIDE UR4, UR6, 0x4, UR4 ;  /* 0x00000004060408a5 */ /* 0x002fec000f8e0204 */
[----:B------:R-:W-:Y:S02]  /*5fe0*/  IMAD.U32 R2, RZ, RZ, UR4 ;  /* 0x00000004ff027e24 */ /* 0x000fe4000f8e00ff */
[----:B------:R-:W-:Y:S03]  /*5ff0*/  IMAD.U32 R3, RZ, RZ, UR5 ;  /* 0x00000005ff037e24 */ /* 0x000fe6000f8e00ff */
[----:B------:R-:W1:Y:S02]  /*6000*/  @!UP0 LDCU UR4, c[0x0][0x880] ;  /* 0x00011000ff0487ac */ /* 0x000e640008000800 */
[----:B--2--5:R2:W5:Y:S02]  /*6010*/  @P3 LDG.E R27, desc[UR8][R2.64] ;  /* 0x00000008021b3981 */ /* 0x024564000c1e1900 */
[----:B-12---:R-:W-:Y:S02]  /*6020*/  @!P3 MOV R27, UR4 ;  /* 0x00000004001bbc02 */ /* 0x006fe40008000f00 */
.L_x_95:
[----:B------:R-:W-:Y:S05]  /*6030*/  @!P4 BRA `(.L_x_96) ;  /* 0x000000000024c947 */ /* 0x000fea0003800000 */
[----:B------:R-:W-:Y:S01]  /*6040*/  ISETP.NE.U32.AND P3, PT, R40, RZ, PT ;  /* 0x000000ff2800720c */ /* 0x000fe20003f65070 */
[----:B------:R-:W2:Y:S03]  /*6050*/  LDCU.64 UR4, c[0x0][0x358] ;  /* 0x00006b00ff0477ac */ /* 0x000ea60008000a00 */
[----:B------:R-:W-:Y:S11]  /*6060*/  ISETP.NE.AND.EX P3, PT, R41, RZ, PT, P3 ;  /* 0x000000ff2900720c */ /* 0x000ff60003f65330 */
[----:B------:R-:W-:Y:S02]  /*6070*/  @!UPT UIADD3 URZ, UPT, UPT, URZ, URZ, URZ ;  /* 0x000000fffffff290 */ /* 0x000fe4000fffe0ff */
[----:B------:R-:W3:Y:S01]  /*6080*/  @P3 LDC.64 R2, c[0x0][0x8a8] ;  /* 0x00022a00ff023b82 */ /* 0x000ee20000000a00 */
[----:B-1----:R-:W-:Y:S04]  /*6090*/  @P3 IMAD R0, R42, UR36, RZ ;  /* 0x000000242a003c24 */ /* 0x002fe8000f8e02ff */
[----:B---3--:R-:W-:Y:S05]  /*60a0*/  @P3 IMAD.WIDE R2, R0, 0x4, R2 ;  /* 0x0000000400023825 */ /* 0x008fea00078e0202 */
[----:B--2--5:R2:W5:Y:S02]  /*60b0*/  @P3 LDG.E R24, desc[UR4][R2.64] ;  /* 0x0000000402183981 */ /* 0x024564000c1e1900 */
[----:B--2---:R-:W3:Y:S02]  /*60c0*/  @!P3 LDC R24, c[0x0][0x8a0] ;  /* 0x00022800ff18bb82 */ /* 0x004ee40000000800 */
.L_x_96:
[----:B-----5:R-:W-:Y:S01]  /*60d0*/  FSETP.NEU.AND P3, PT, R27, RZ, PT ;  /* 0x000000ff1b00720b */ /* 0x020fe20003f6d000 */
[----:B------:R-:W-:Y:S01]  /*60e0*/  IMAD.SHL.U32 R63, R44, 0x2, RZ ;  /* 0x000000022c3f7824 */ /* 0x000fe200078e00ff */
[----:B------:R-:W-:Y:S01]  /*60f0*/  SEL R4, RZ, 0xffffffff, P2 ;  /* 0xffffffffff047807 */ /* 0x000fe20001000000 */
[----:B------:R-:W-:Y:S01]  /*6100*/  BSSY B1, `(.L_x_97) ;  /* 0x0000036000017945 */ /* 0x000fe20003800000 */
[----:B------:R-:W-:Y:S01]  /*6110*/  @P1 LOP3.LUT P2, RZ, R45, 0xff, RZ, 0xc0, !PT ;  /* 0x000000ff2dff1812 */ /* 0x000fe2000784c0ff */
[----:B------:R-:W-:Y:S01]  /*6120*/  VIADD R61, R63, UR44 ;  /* 0x0000002c3f3d7c36 */ /* 0x000fe20008000000 */
[----:B-1----:R-:W-:Y:S01]  /*6130*/  @P1 SEL R0, RZ, 0xffffffff, P3 ;  /* 0xffffffffff001807 */ /* 0x002fe20001800000 */
[----:B------:R-:W-:Y:S01]  /*6140*/  IMAD.MOV.U32 R64, RZ, RZ, 0x1 ;  /* 0x00000001ff407424 */ /* 0x000fe200078e00ff */
[----:B------:R-:W-:Y:S01]  /*6150*/  LOP3.LUT R54, R54, 0x1, RZ, 0x3c, !PT ;  /* 0x0000000136367812 */ /* 0x000fe200078e3cff */
[----:B------:R-:W-:Y:S01]  /*6160*/  IMAD.MOV.U32 R62, RZ, RZ, RZ ;  /* 0x000000ffff3e7224 */ /* 0x000fe200078e00ff */
[----:B------:R-:W-:Y:S02]  /*6170*/  @P0 SEL R0, R4, R0, !P2 ;  /* 0x0000000004000207 */ /* 0x000fe40005000000 */
[----:B------:R-:W-:Y:S02]  /*6180*/  CS2R R38, SRZ ;  /* 0x0000000000267805 */ /* 0x000fe4000001ff00 */
[----:B------:R-:W-:Y:S02]  /*6190*/  LEA R26, R22, UR44, 0x3 ;  /* 0x0000002c161a7c11 */ /* 0x000fe4000f8e18ff */
[----:B------:R-:W-:Y:S02]  /*61a0*/  CS2R R36, SRZ ;  /* 0x0000000000247805 */ /* 0x000fe4000001ff00 */
[----:B------:R-:W-:Y:S02]  /*61b0*/  @P1 LOP3.LUT R0, R0, 0x1, RZ, 0xc0, !PT ;  /* 0x0000000100001812 */ /* 0x000fe400078ec0ff */
[----:B------:R-:W-:Y:S02]  /*61c0*/  CS2R R30, SRZ ;  /* 0x00000000001e7805 */ /* 0x000fe4000001ff00 */
[----:B------:R-:W-:Y:S02]  /*61d0*/  SHF.L.U32 R2, R53, 0x1f, RZ ;  /* 0x0000001f35027819 */ /* 0x000fe400000006ff */
[----:B------:R-:W-:Y:S02]  /*61e0*/  CS2R R28, SRZ ;  /* 0x00000000001c7805 */ /* 0x000fe4000001ff00 */
[----:B------:R-:W-:Y:S01]  /*61f0*/  ISETP.NE.U32.OR P5, PT, R0, 0x1, !P1 ;  /* 0x000000010000780c */ /* 0x000fe20004fa5470 */
[----:B------:R-:W-:Y:S01]  /*6200*/  IMAD.IADD R60, R55, 0x1, R61 ;  /* 0x00000001373c7824 */ /* 0x000fe200078e023d */
[----:B------:R-:W-:Y:S02]  /*6210*/  PLOP3.LUT P2, PT, PT, PT, UP1, 0x80, 0x8 ;  /* 0x000000000008781c */ /* 0x000fe40003f4f018 */
[----:B------:R-:W-:Y:S02]  /*6220*/  LEA.HI R25, R22, R22, RZ, 0x1 ;  /* 0x0000001616197211 */ /* 0x000fe400078f08ff */
[----:B------:R-:W-:Y:S02]  /*6230*/  LOP3.LUT P4, R50, R45, 0xff, RZ, 0xc0, !PT ;  /* 0x000000ff2d327812 */ /* 0x000fe4000788c0ff */
[----:B------:R-:W-:Y:S02]  /*6240*/  SEL R3, RZ, 0xffffffff, P3 ;  /* 0xffffffffff037807 */ /* 0x000fe40001800000 */
[----:B------:R-:W-:Y:S03]  /*6250*/  P2R R59, PR, RZ, 0x20 ;  /* 0x00000020ff3b7803 */ /* 0x000fe60000000000 */
[----:B------:R-:W-:Y:S02]  /*6260*/  @P5 SHF.L.U32 R0, R54, 0x1f, RZ ;  /* 0x0000001f36005819 */ /* 0x000fe400000006ff */
[----:B------:R-:W-:Y:S02]  /*6270*/  @P2 SEL R3, R4, R3, !P4 ;  /* 0x0000000304032207 */ /* 0x000fe40006000000 */
[----:B------:R1:W2:Y:S02]  /*6280*/  @P5 SYNCS.PHASECHK.TRANS64.TRYWAIT P1, [UR44+0x40], R0 ;  /* 0x00004000ff0055a7 */ /* 0x0002a4000802112c */
[----:B------:R-:W-:Y:S04]  /*6290*/  LOP3.LUT R3, R3, 0x1, RZ, 0xc0, !PT ;  /* 0x0000000103037812 */ /* 0x000fe800078ec0ff */
[----:B------:R-:W-:Y:S04]  /*62a0*/  ISETP.NE.U32.AND P2, PT, R3, 0x1, PT ;  /* 0x000000010300780c */ /* 0x000fe80003f45070 */
[----:B------:R-:W-:Y:S01]  /*62b0*/  P2R R65, PR, RZ, 0x4 ;  /* 0x00000004ff417803 */ /* 0x000fe20000000000 */
[----:B------:R4:W3:Y:S01]  /*62c0*/  SYNCS.PHASECHK.TRANS64.TRYWAIT P0, [R26+URZ+0xb0], R2 ;  /* 0x0000b0021a0075a7 */ /* 0x0008e200080011ff */
[C---:B-1----:R-:W-:Y:S01]  /*62d0*/  IMAD.SHL.U32 R0, R25.reuse, 0x40, RZ ;  /* 0x0000004019007824 */ /* 0x042fe200078e00ff */
[----:B------:R-:W-:Y:S04]  /*62e0*/  LOP3.LUT R25, R25, 0xffe, RZ, 0xc0, !PT ;  /* 0x00000ffe19197812 */ /* 0x000fe800078ec0ff */
[----:B------:R-:W-:Y:S01]  /*62f0*/  LOP3.LUT R0, R0, 0xffffff80, RZ, 0xc0, !PT ;  /* 0xffffff8000007812 */ /* 0x000fe200078ec0ff */
[----:B------:R-:W-:Y:S04]  /*6300*/  IMAD.IADD R25, R22, 0x1, -R25 ;  /* 0x0000000116197824 */ /* 0x000fe800078e0a19 */
[----:B------:R-:W-:Y:S04]  /*6310*/  IMAD.IADD R0, R23, 0x1, R0 ;  /* 0x0000000117007824 */ /* 0x000fe800078e0200 */
[----:B------:R-:W-:Y:S01]  /*6320*/  IMAD R25, R25, 0x100000, R0 ;  /* 0x0010000019197824 */ /* 0x000fe200078e0200 */
[----:B--2---:R-:W-:Y:S01]  /*6330*/  @P5 SEL R64, RZ, 0x1, !P1 ;  /* 0x00000001ff405807 */ /* 0x004fe20004800000 */
[----:B----4-:R-:W-:Y:S06]  /*6340*/  @!P5 BRA `(.L_x_98) ;  /* 0x000000000044d947 */ /* 0x010fec0003800000 */
[----:B------:R-:W-:Y:S01]  /*6350*/  IMAD.MOV.U32 R38, RZ, RZ, RZ ;  /* 0x000000ffff267224 */ /* 0x000fe200078e00ff */
[----:B------:R-:W-:Y:S01]  /*6360*/  ISETP.NE.AND P1, PT, R64, RZ, PT ;  /* 0x000000ff4000720c */ /* 0x000fe20003f25270 */
[----:B------:R-:W-:Y:S01]  /*6370*/  BSSY B0, `(.L_x_99) ;  /* 0x0000008000007945 */ /* 0x000fe20003800000 */
[----:B------:R-:W-:Y:S02]  /*6380*/  CS2R R30, SRZ ;  /* 0x00000000001e7805 */ /* 0x000fe4000001ff00 */
[----:B------:R-:W-:Y:S02]  /*6390*/  CS2R R28, SRZ ;  /* 0x00000000001c7805 */ /* 0x000fe4000001ff00 */
[----:B------:R-:W-:Y:S07]  /*63a0*/  CS2R R36, SRZ ;  /* 0x0000000000247805 */ /* 0x000fee000001ff00 */
[----:B------:R-:W-:Y:S05]  /*63b0*/  @P1 BRA `(.L_x_100) ;  /* 0x00000000000c1947 */ /* 0x000fea0003800000 */
[----:B------:R-:W-:Y:S04]  /*63c0*/  SHF.L.U32 R3, R54, 0x1f, RZ ;  /* 0x0000001f36037819 */ /* 0x000fe800000006ff */
[----:B------:R-:W1:Y:S02]  /*63d0*/  SYNCS.PHASECHK.TRANS64.TRYWAIT P1, [UR44+0x40], R3 ;  /* 0x00004003ff0075a7 */ /* 0x000e64000802112c */
[----:B-1----:R-:W-:Y:S05]  /*63e0*/  @!P1 BRA `(.L_x_101) ;  /* 0x0000002c00b09947 */ /* 0x002fea0003800000 */
.L_x_100:
[----:B------:R-:W-:Y:S05]  /*63f0*/  BSYNC B0 ;  /* 0x0000000000007941 */ /* 0x000fea0003800000 */
.L_x_99:
[----:B------:R-:W-:Y:S01]  /*6400*/  ISETP.NE.AND P1, PT, R65, RZ, PT ;  /* 0x000000ff4100720c */ /* 0x000fe20003f25270 */
[----:B------:R-:W-:Y:S11]  /*6410*/  HFMA2 R62, -RZ, RZ, 0, 5.9604644775390625e-08 ;  /* 0x00000001ff3e7431 */ /* 0x000ff600000001ff */
[----:B------:R-:W-:Y:S01]  /*6420*/  @!UPT UIADD3 URZ, UPT, UPT, URZ, URZ, URZ ;  /* 0x000000fffffff290 */ /* 0x000fe2000fffe0ff */
[----:B------:R-:W-:Y:S05]  /*6430*/  @P1 WARPSYNC.ALL ;  /* 0x0000000000001948 */ /* 0x000fea0003800000 */
[----:B------:R2:W4:Y:S04]  /*6440*/  @P1 LDSM.16.M88.4 R28, [R63+UR44+0x200] ;  /* 0x0002002c3f1c183b */ /* 0x0005280008000200 */
[----:B------:R2:W1:Y:S02]  /*6450*/  @P1 LDSM.16.M88.4 R36, [R60+0x200] ;  /* 0x000200003c24183b */ /* 0x0004640000000200 */
.L_x_98:
[----:B------:R-:W-:Y:S05]  /*6460*/  BSYNC B1 ;  /* 0x0000000000017941 */ /* 0x000fea0003800000 */
.L_x_97:
[----:B-1----:R-:W-:Y:S04]  /*6470*/  SHF.R.U32.HI R0, RZ, 0x15, R25 ;  /* 0x00000015ff007819 */ /* 0x002fe80000011619 */
[----:B------:R-:W-:Y:S01]  /*6480*/  LOP3.LUT P1, RZ, R0, 0x3, R46, 0x48, !PT ;  /* 0x0000000300ff7812 */ /* 0x000fe2000782482e */
[----:B------:R-:W-:Y:S01]  /*6490*/  @!UPT UIADD3 URZ, UPT, UPT, URZ, URZ, URZ ;  /* 0x000000fffffff290 */ /* 0x000fe2000fffe0ff */
[----:B---3--:R-:W-:Y:S11]  /*64a0*/  @P0 BRA `(.L_x_102) ;  /* 0x0000000000080947 */ /* 0x008ff60003800000 */
[----:B------:R-:W1:Y:S02]  /*64b0*/  SYNCS.PHASECHK.TRANS64.TRYWAIT P0, [R26+URZ+0xb0], R2 ;  /* 0x0000b0021a0075a7 */ /* 0x000e6400080011ff */
[----:B-1----:R-:W-:Y:S05]  /*64c0*/  @!P0 BRA `(.L_x_103) ;  /* 0x0000002c00908947 */ /* 0x002fea0003800000 */
.L_x_102:
[----:B------:R-:W-:Y:S05]  /*64d0*/  @!P1 BRA `(.L_x_104) ;  /* 0x0000000000409947 */ /* 0x000fea0003800000 */
[----:B------:R-:W3:Y:S01]  /*64e0*/  LDCU.64 UR8, c[0x4][0x70] ;  /* 0x01000e00ff0877ac */ /* 0x000ee20008000a00 */
[----:B------:R-:W-:Y:S01]  /*64f0*/  MOV R3, 0x0 ;  /* 0x0000000000037802 */ /* 0x000fe20000000f00 */
[----:B------:R-:W-:Y:S02]  /*6500*/  HFMA2 R12, -RZ, RZ, 0, 5.9604644775390625e-08 ;  /* 0x00000001ff0c7431 */ /* 0x000fe400000001ff */
[----:B------:R-:W-:Y:S02]  /*6510*/  IMAD.MOV.U32 R8, RZ, RZ, 0x192 ;  /* 0x00000192ff087424 */ /* 0x000fe400078e00ff */
[----:B------:R-:W-:Y:S01]  /*6520*/  IMAD.MOV.U32 R13, RZ, RZ, RZ ;  /* 0x000000ffff0d7224 */ /* 0x000fe200078e00ff */
[----:B------:R-:W5:Y:S01]  /*6530*/  LDCU.64 UR6, c[0x4][0x78] ;  /* 0x01000f00ff0677ac */ /* 0x000f620008000a00 */
[----:B-1----:R-:W1:Y:S01]  /*6540*/  LDC.64 R2, c[0x4][R3] ;  /* 0x0100000003027b82 */ /* 0x002e620000000a00 */
[----:B------:R-:W2:Y:S01]  /*6550*/  LDCU.64 UR4, c[0x4][0x10] ;  /* 0x01000200ff0477ac */ /* 0x000ea20008000a00 */
[----:B---3--:R-:W-:Y:S01]  /*6560*/  MOV R5, UR9 ;  /* 0x0000000900057c02 */ /* 0x008fe20008000f00 */
[----:B------:R-:W-:Y:S01]  /*6570*/  IMAD.U32 R4, RZ, RZ, UR8 ;  /* 0x00000008ff047e24 */ /* 0x000fe2000f8e00ff */
[----:B-----5:R-:W-:Y:S01]  /*6580*/  MOV R7, UR7 ;  /* 0x0000000700077c02 */ /* 0x020fe20008000f00 */
[----:B------:R-:W-:Y:S01]  /*6590*/  IMAD.U32 R6, RZ, RZ, UR6 ;  /* 0x00000006ff067e24 */ /* 0x000fe2000f8e00ff */
[----:B--2---:R-:W-:Y:S01]  /*65a0*/  MOV R11, UR5 ;  /* 0x00000005000b7c02 */ /* 0x004fe20008000f00 */
[----:B------:R-:W-:Y:S02]  /*65b0*/  IMAD.U32 R10, RZ, RZ, UR4 ;  /* 0x00000004ff0a7e24 */ /* 0x000fe4000f8e00ff */
[----:B------:R-:W-:Y:S07]  /*65c0*/  LEPC R20, `(.L_x_104) ;  /* 0x000000001014794e */ /* 0x000fee0000000000 */
[----:B-1--4-:R-:W-:Y:S05]  /*65d0*/  CALL.ABS.NOINC R2 ;  /* 0x0000000002007343 */ /* 0x012fea0003c00000 */
.L_x_104:
[----:B------:R-:W-:Y:S05]  /*65e0*/  WARPSYNC.ALL ;  /* 0x0000000000007948 */ /* 0x000fea0003800000 */
[----:B------:R-:W-:Y:S01]  /*65f0*/  R2UR UR4, R25 ;  /* 0x00000000190472ca */ /* 0x000fe200000e0000 */
[--C-:B----4-:R-:W-:Y:S01]  /*6600*/  HADD2.F32 R3, -RZ, R28.reuse.H0_H0 ;  /* 0x2000001cff037230 */ /* 0x110fe20000004100 */
[----:B------:R-:W-:Y:S01]  /*6610*/  ISETP.NE.AND P0, PT, R56, RZ, PT ;  /* 0x000000ff3800720c */ /* 0x000fe20003f05270 */
[--C-:B------:R-:W-:Y:S01]  /*6620*/  HADD2.F32 R20, -RZ, R29.reuse.H0_H0 ;  /* 0x2000001dff147230 */ /* 0x100fe20000004100 */
[----:B------:R-:W-:Y:S01]  /*6630*/  BSSY.RECONVERGENT B0, `(.L_x_105) ;  /* 0x000004c000007945 */ /* 0x000fe20003800200 */
[----:B------:R-:W-:Y:S08]  /*6640*/  HADD2.F32 R21, -RZ, R29.H1_H1 ;  /* 0x3000001dff157230 */ /* 0x000ff00000004100 */
[----:B------:R-:W3:Y:S02]  /*6650*/  LDTM.16dp256bit.x4 R4, tmem[UR4] ;  /* 0x00000004000479ee */ /* 0x000ee40008120000 */
[C---:B---3--:R-:W-:Y:S01]  /*6660*/  FMUL R0, R24.reuse, R4 ;  /* 0x0000000418007220 */ /* 0x048fe20000400000 */
[----:B------:R-:W-:Y:S02]  /*6670*/  HADD2.F32 R4, -RZ, R28.H1_H1 ;  /* 0x3000001cff047230 */ /* 0x000fe40000004100 */
[C---:B-1----:R-:W-:Y:S01]  /*6680*/  FMUL R2, R24.reuse, R5 ;  /* 0x0000000518027220 */ /* 0x042fe20000400000 */
[C---:B------:R-:W-:Y:S01]  /*6690*/  FMUL R7, R24.reuse, R7 ;  /* 0x0000000718077220 */ /* 0x040fe20000400000 */
[C---:B------:R-:W-:Y:S01]  /*66a0*/  FFMA R0, R27.reuse, R3, R0 ;  /* 0x000000031b007223 */ /* 0x040fe20000000000 */
[C---:B------:R-:W-:Y:S01]  /*66b0*/  FMUL R3, R24.reuse, R6 ;  /* 0x0000000618037220 */ /* 0x040fe20000400000 */
[C---:B------:R-:W-:Y:S01]  /*66c0*/  FFMA R2, R27.reuse, R4, R2 ;  /* 0x000000041b027223 */ /* 0x040fe20000000002 */
[C---:B------:R-:W-:Y:S01]  /*66d0*/  FMUL R4, R24.reuse, R8 ;  /* 0x0000000818047220 */ /* 0x040fe20000400000 */
[C---:B------:R-:W-:Y:S01]  /*66e0*/  FMUL R8, R24.reuse, R12 ;  /* 0x0000000c18087220 */ /* 0x040fe20000400000 */
[C---:B------:R-:W-:Y:S01]  /*66f0*/  FFMA R3, R27.reuse, R20, R3 ;  /* 0x000000141b037223 */ /* 0x040fe20000000003 */
[----:B------:R-:W-:Y:S01]  /*6700*/  FMUL R12, R24, R16 ;  /* 0x00000010180c7220 */ /* 0x000fe20000400000 */
[--C-:B------:R-:W-:Y:S01]  /*6710*/  HADD2.F32 R16, -RZ, R30.reuse.H0_H0 ;  /* 0x2000001eff107230 */ /* 0x100fe20000004100 */
[----:B------:R-:W-:Y:S01]  /*6720*/  F2FP.F16.F32.PACK_AB R32, R2, R0 ;  /* 0x000000000220723e */ /* 0x000fe200000000ff */
[----:B------:R-:W-:Y:S02]  /*6730*/  HADD2.F32 R0, -RZ, R30.H1_H1 ;  /* 0x3000001eff007230 */ /* 0x000fe40000004100 */
[C---:B------:R-:W-:Y:S01]  /*6740*/  FFMA R7, R27.reuse, R21, R7 ;  /* 0x000000151b077223 */ /* 0x040fe20000000007 */
[C---:B------:R-:W-:Y:S01]  /*6750*/  FMUL R5, R24.reuse, R9 ;  /* 0x0000000918057220 */ /* 0x040fe20000400000 */
[--C-:B------:R-:W-:Y:S02]  /*6760*/  HADD2.F32 R2, -RZ, R31.reuse.H0_H0 ;  /* 0x2000001fff027230 */ /* 0x100fe40000004100 */
[C---:B------:R-:W-:Y:S01]  /*6770*/  FFMA R4, R27.reuse, R16, R4 ;  /* 0x000000101b047223 */ /* 0x040fe20000000004 */
[C---:B------:R-:W-:Y:S01]  /*6780*/  FMUL R6, R24.reuse, R10 ;  /* 0x0000000a18067220 */ /* 0x040fe20000400000 */
[C---:B------:R-:W-:Y:S01]  /*6790*/  FFMA R5, R27.reuse, R0, R5 ;  /* 0x000000001b057223 */ /* 0x040fe20000000005 */
[----:B------:R-:W-:Y:S02]  /*67a0*/  HADD2.F32 R16, -RZ, R31.H1_H1 ;  /* 0x3000001fff107230 */ /* 0x000fe40000004100 */
[C---:B------:R-:W-:Y:S01]  /*67b0*/  FMUL R11, R24.reuse, R11 ;  /* 0x0000000b180b7220 */ /* 0x040fe20000400000 */
[----:B------:R-:W-:Y:S01]  /*67c0*/  FFMA R6, R27, R2, R6 ;  /* 0x000000021b067223 */ /* 0x000fe20000000006 */
[--C-:B------:R-:W-:Y:S01]  /*67d0*/  HADD2.F32 R0, -RZ, R36.reuse.H0_H0 ;  /* 0x20000024ff007230 */ /* 0x100fe20000004100 */
[----:B------:R-:W-:Y:S01]  /*67e0*/  F2FP.F16.F32.PACK_AB R33, R7, R3 ;  /* 0x000000030721723e */ /* 0x000fe200000000ff */
[----:B------:R-:W-:Y:S02]  /*67f0*/  HADD2.F32 R2, -RZ, R36.H1_H1 ;  /* 0x30000024ff027230 */ /* 0x000fe40000004100 */
[C---:B------:R-:W-:Y:S01]  /*6800*/  FMUL R9, R24.reuse, R13 ;  /* 0x0000000d18097220 */ /* 0x040fe20000400000 */
[--C-:B------:R-:W-:Y:S02]  /*6810*/  HADD2.F32 R3, -RZ, R37.reuse.H0_H0 ;  /* 0x20000025ff037230 */ /* 0x100fe40000004100 */
[C---:B------:R-:W-:Y:S01]  /*6820*/  FMUL R10, R24.reuse, R14 ;  /* 0x0000000e180a7220 */ /* 0x040fe20000400000 */
[C---:B------:R-:W-:Y:S01]  /*6830*/  FFMA R11, R27.reuse, R16, R11 ;  /* 0x000000101b0b7223 */ /* 0x040fe2000000000b */
[C---:B------:R-:W-:Y:S01]  /*6840*/  FFMA R8, R27.reuse, R0, R8 ;  /* 0x000000001b087223 */ /* 0x040fe20000000008 */
[C---:B------:R-:W-:Y:S01]  /*6850*/  FFMA R9, R27.reuse, R2, R9 ;  /* 0x000000021b097223 */ /* 0x040fe20000000009 */
[----:B------:R-:W-:Y:S02]  /*6860*/  HADD2.F32 R0, -RZ, R37.H1_H1 ;  /* 0x30000025ff007230 */ /* 0x000fe40000004100 */
[----:B------:R-:W-:Y:S01]  /*6870*/  FFMA R10, R27, R3, R10 ;  /* 0x000000031b0a7223 */ /* 0x000fe2000000000a */
[C---:B------:R-:W-:Y:S01]  /*6880*/  FMUL R15, R24.reuse, R15 ;  /* 0x0000000f180f7220 */ /* 0x040fe20000400000 */
[--C-:B------:R-:W-:Y:S01]  /*6890*/  HADD2.F32 R2, -RZ, R38.reuse.H0_H0 ;  /* 0x20000026ff027230 */ /* 0x100fe20000004100 */
[----:B------:R-:W-:Y:S01]  /*68a0*/  F2FP.F16.F32.PACK_AB R34, R5, R4 ;  /* 0x000000040522723e */ /* 0x000fe200000000ff */
[----:B------:R-:W-:Y:S02]  /*68b0*/  HADD2.F32 R3, -RZ, R38.H1_H1 ;  /* 0x30000026ff037230 */ /* 0x000fe40000004100 */
[C---:B------:R-:W-:Y:S01]  /*68c0*/  FMUL R13, R24.reuse, R17 ;  /* 0x00000011180d7220 */ /* 0x040fe20000400000 */
[--C-:B------:R-:W-:Y:S02]  /*68d0*/  HADD2.F32 R4, -RZ, R39.reuse.H0_H0 ;  /* 0x20000027ff047230 */ /* 0x100fe40000004100 */
[C---:B------:R-:W-:Y:S01]  /*68e0*/  FMUL R14, R24.reuse, R18 ;  /* 0x00000012180e7220 */ /* 0x040fe20000400000 */
[----:B------:R-:W-:Y:S02]  /*68f0*/  HADD2.F32 R5, -RZ, R39.H1_H1 ;  /* 0x30000027ff057230 */ /* 0x000fe40000004100 */
[C---:B------:R-:W-:Y:S01]  /*6900*/  FFMA R15, R27.reuse, R0, R15 ;  /* 0x000000001b0f7223 */ /* 0x040fe2000000000f */
[----:B------:R-:W-:Y:S01]  /*6910*/  FMUL R19, R24, R19 ;  /* 0x0000001318137220 */ /* 0x000fe20000400000 */
[C---:B------:R-:W-:Y:S01]  /*6920*/  FFMA R12, R27.reuse, R2, R12 ;  /* 0x000000021b0c7223 */ /* 0x040fe2000000000c */
[C---:B------:R-:W-:Y:S01]  /*6930*/  FFMA R13, R27.reuse, R3, R13 ;  /* 0x000000031b0d7223 */ /* 0x040fe2000000000d */
[C---:B------:R-:W-:Y:S01]  /*6940*/  FFMA R14, R27.reuse, R4, R14 ;  /* 0x000000041b0e7223 */ /* 0x040fe2000000000e */
[----:B------:R-:W-:Y:S01]  /*6950*/  FFMA R19, R27, R5, R19 ;  /* 0x000000051b137223 */ /* 0x000fe20000000013 */
[----:B------:R-:W-:Y:S02]  /*6960*/  F2FP.F16.F32.PACK_AB R35, R11, R6 ;  /* 0x000000060b23723e */ /* 0x000fe400000000ff */
[----:B------:R-:W-:Y:S02]  /*6970*/  F2FP.F16.F32.PACK_AB R8, R9, R8 ;  /* 0x000000080908723e */ /* 0x000fe400000000ff */
[----:B------:R-:W-:Y:S01]  /*6980*/  F2FP.F16.F32.PACK_AB R9, R15, R10 ;  /* 0x0000000a0f09723e */ /* 0x000fe200000000ff */
[----:B------:R1:W-:Y:S01]  /*6990*/  STSM.16.M88.4 [R61+0x200], R32 ;  /* 0x000200203d007844 */ /* 0x0003e20000000200 */
[----:B------:R-:W-:Y:S02]  /*69a0*/  F2FP.F16.F32.PACK_AB R10, R13, R12 ;  /* 0x0000000c0d0a723e */ /* 0x000fe400000000ff */
[----:B------:R-:W-:Y:S05]  /*69b0*/  F2FP.F16.F32.PACK_AB R11, R19, R14 ;  /* 0x0000000e130b723e */ /* 0x000fea00000000ff */
[----:B------:R1:W-:Y:S01]  /*69c0*/  STSM.16.M88.4 [R60+0x200], R8 ;  /* 0x000200083c007844 */ /* 0x0003e20000000200 */
[----:B------:R-:W-:Y:S01]  /*69d0*/  @!PT LDS RZ, [RZ] ;  /* 0x00000000fffff984 */ /* 0x000fe20000000800 */
[----:B------:R-:W-:Y:S01]  /*69e0*/  @!PT LDS RZ, [RZ] ;  /* 0x00000000fffff984 */ /* 0x000fe20000000800 */
[----:B------:R-:W-:Y:S01]  /*69f0*/  @!PT LDS RZ, [RZ] ;  /* 0x00000000fffff984 */ /* 0x000fe20000000800 */
[----:B------:R-:W-:Y:S01]  /*6a00*/  @!PT LDS RZ, [RZ] ;  /* 0x00000000fffff984 */ /* 0x000fe20000000800 */
[----:B------:R3:W-:Y:S07]  /*6a10*/  MEMBAR.ALL.CTA ;  /* 0x0000000000007992 */ /* 0x0007ee0000008000 */
[----:B---3--:R-:W3:Y:S02]  /*6a20*/  FENCE.VIEW.ASYNC.S ;  /* 0x00000000000073c6 */ /* 0x008ee40000000000 */
[----:B---3--:R-:W-:Y:S06]  /*6a30*/  BAR.SYNC.DEFER_BLOCKING 0x1, 0x80 ;  /* 0x0042000000007b1d */ /* 0x008fec0000010000 */
[----:B------:R-:W-:Y:S05]  /*6a40*/  @P0 BRA `(.L_x_106) ;  /* 0x0000000000280947 */ /* 0x000fea0003800000 */
[----:B------:R-:W3:Y:S01]  /*6a50*/  LDCU.64 UR6, c[0x0][0x348] ;  /* 0x00006900ff0677ac */ /* 0x000ee20008000a00 */
[----:B------:R-:W-:Y:S01]  /*6a60*/  UIADD3 UR4, UPT, UPT, UR44, 0x200, URZ ;  /* 0x000002002c047890 */ /* 0x000fe2000fffe0ff */
[----:B------:R-:W-:Y:S05]  /*6a70*/  UMOV UR51, UR36 ;  /* 0x0000002400337c82 */ /* 0x000fea0008000000 */
[----:B------:R-:W-:Y:S04]  /*6a80*/  MOV R49, UR4 ;  /* 0x0000000400317c02 */ /* 0x000fe80008000f00 */
[----:B------:R-:W-:Y:S01]  /*6a90*/  R2UR UR48, R49 ;  /* 0x00000000313072ca */ /* 0x000fe200000e0000 */
[----:B---3--:R-:W-:Y:S04]  /*6aa0*/  UIADD3 UR4, UP0, UPT, UR6, 0x680, URZ ;  /* 0x0000068006047890 */ /* 0x008fe8000ff1e0ff */
[----:B------:R-:W-:Y:S09]  /*6ab0*/  UIADD3.X UR5, UPT, UPT, URZ, UR7, URZ, UP0, !UPT ;  /* 0x00000007ff057290 */ /* 0x000ff200087fe4ff */
[----:B------:R3:W-:Y:S01]  /*6ac0*/  UTMASTG.3D [UR48], [UR4] ;  /* 0x00000030040073b5 */ /* 0x0007e20008010000 */
[----:B------:R0:W-:Y:S01]  /*6ad0*/  UTMACMDFLUSH ;  /* 0x00000000000079b7 */ /* 0x0001e20000000000 */
[----:B---3--:R-:W-:Y:S04]  /*6ae0*/  DEPBAR.LE SB0, 0x1 ;  /* 0x000080400000791a */ /* 0x008fe80000000000 */
.L_x_106:
[----:B------:R-:W-:Y:S05]  /*6af0*/  BSYNC.RECONVERGENT B0 ;  /* 0x0000000000007941 */ /* 0x000fea0003800200 */
.L_x_105:
[----:B------:R-:W-:Y:S01]  /*6b00*/  BAR.SYNC.DEFER_BLOCKING 0x1, 0x80 ;  /* 0x0042000000007b1d */ /* 0x000fe20000010000 */
[----:B------:R-:W-:Y:S01]  /*6b10*/  ISETP.NE.AND P1, PT, R59, RZ, PT ;  /* 0x000000ff3b00720c */ /* 0x000fe20003f25270 */
[----:B------:R-:W-:Y:S01]  /*6b20*/  UISETP.NE.AND UP0, UPT, UR52, URZ, UPT ;  /* 0x000000ff3400728c */ /* 0x000fe2000bf05270 */
[----:B------:R-:W-:Y:S11]  /*6b30*/  LEA R2, R62, UR44, 0x3 ;  /* 0x0000002c3e027c11 */ /* 0x000ff6000f8e18ff */
[----:B------:R-:W-:Y:S01]  /*6b40*/  @P1 SHF.L.U32 R3, R54, 0x1f, RZ ;  /* 0x0000001f36031819 */ /* 0x000fe200000006ff */
[----:B------:R-:W-:Y:S06]  /*6b50*/  BRA.U !UP0, `(.L_x_107) ;  /* 0x0000000108247547 */ /* 0x000fec000b800000 */
[----:B------:R-:W-:Y:S01]  /*6b60*/  IMAD.U32 R4, RZ, RZ, UR46 ;  /* 0x0000002eff047e24 */ /* 0x000fe2000f8e00ff */
[----:B------:R-:W-:Y:S01]  /*6b70*/  MOV R0, UR47 ;  /* 0x0000002f00007c02 */ /* 0x000fe20008000f00 */
[----:B------:R-:W-:Y:S03]  /*6b80*/  UIADD3 UR4, UPT, UPT, UR46, 0x1, URZ ;  /* 0x000000012e047890 */ /* 0x000fe6000fffe0ff */
[----:B------:R-:W-:Y:S01]  /*6b90*/  @P1 LEA R4, R4, UR44, 0x3 ;  /* 0x0000002c04041c11 */ /* 0x000fe2000f8e18ff */
[----:B------:R-:W-:Y:S04]  /*6ba0*/  UISETP.NE.AND UP0, UPT, UR4, 0x4, UPT ;  /* 0x000000040400788c */ /* 0x000fe8000bf05270 */
[----:B------:R-:W-:Y:S01]  /*6bb0*/  @P1 VIADD R4, R4, 0x60 ;  /* 0x0000006004041836 */ /* 0x000fe20000000000 */
[----:B------:R-:W-:Y:S04]  /*6bc0*/  USEL UR46, UR4, URZ, UP0 ;  /* 0x000000ff042e7287 */ /* 0x000fe80008000000 */
[----:B------:R-:W-:Y:S04]  /*6bd0*/  @P1 PRMT R0, R0, 0x654, R4 ;  /* 0x0000065400001816 */ /* 0x000fe80000000004 */
[----:B------:R3:W-:Y:S04]  /*6be0*/  @P1 SYNCS.ARRIVE.TRANS64.RED.A1T0 RZ, [R0+URZ], RZ ;  /* 0x000000ff00ff19a7 */ /* 0x0007e800081004ff */
.L_x_107:
[----:B------:R-:W4:Y:S01]  /*6bf0*/  @P1 SYNCS.PHASECHK.TRANS64.TRYWAIT P0, [R2+URZ+0x40], R3 ;  /* 0x00004003020015a7 */ /* 0x000f2200080011ff */
[----:B------:R-:W-:Y:S01]  /*6c00*/  BSSY B1, `(.L_x_108) ;  /* 0x0000013000017945 */ /* 0x000fe20003800000 */
[----:B----4-:R-:W-:Y:S03]  /*6c10*/  @P1 SEL R64, RZ, 0x1, !P0 ;  /* 0x00000001ff401807 */ /* 0x010fe60004000000 */
[----:B------:R-:W-:Y:S05]  /*6c20*/  @!P1 BRA `(.L_x_109) ;  /* 0x0000000000409947 */ /* 0x000fea0003800000 */
[----:B------:R-:W-:Y:S01]  /*6c30*/  ISETP.NE.AND P1, PT, R65, RZ, PT ;  /* 0x000000ff4100720c */ /* 0x000fe20003f25270 */
[----:B------:R-:W-:Y:S01]  /*6c40*/  BSSY B0, `(.L_x_110) ;  /* 0x0000009000007945 */ /* 0x000fe20003800000 */
[----:B------:R-:W-:Y:S11]  /*6c50*/  ISETP.NE.AND P0, PT, R64, RZ, PT ;  /* 0x000000ff4000720c */ /* 0x000ff60003f05270 */
[----:B------:R-:W-:Y:S05]  /*6c60*/  @P1 IMAD R4, R62, 0x1000, R63 ;  /* 0x000010003e041824 */ /* 0x000fea00078e023f */
[----:B------:R-:W-:Y:S05]  /*6c70*/  @P1 IADD3 R3, PT, PT, R4, UR44, RZ ;  /* 0x0000002c04031c10 */ /* 0x000fea000fffe0ff */
[----:B------:R-:W-:Y:S01]  /*6c80*/  @P1 IMAD.IADD R3, R55, 0x1, R3 ;  /* 0x0000000137031824 */ /* 0x000fe200078e0203 */
[----:B------:R-:W-:Y:S06]  /*6c90*/  @P0 BRA `(.L_x_111) ;  /* 0x00000000000c0947 */ /* 0x000fec0003800000 */
[----:B---3--:R-:W-:Y:S04]  /*6ca0*/  SHF.L.U32 R0, R54, 0x1f, RZ ;  /* 0x0000001f36007819 */ /* 0x008fe800000006ff */
[----:B------:R-:W3:Y:S02]  /*6cb0*/  SYNCS.PHASECHK.TRANS64.TRYWAIT P0, [R2+URZ+0x40], R0 ;  /* 0x00004000020075a7 */ /* 0x000ee400080011ff */
[----:B---3--:R-:W-:Y:S05]  /*6cc0*/  @!P0 BRA `(.L_x_112) ;  /* 0x0000002400a48947 */ /* 0x008fea0003800000 */
.L_x_111:
[----:B------:R-:W-:Y:S05]  /*6cd0*/  BSYNC B0 ;  /* 0x0000000000007941 */ /* 0x000fea0003800000 */
.L_x_110:
[----:B------:R-:W-:Y:S02]  /*6ce0*/  ISETP.NE.AND P0, PT, R65, RZ, PT ;  /* 0x000000ff4100720c */ /* 0x000fe40003f05270 */
[----:B------:R-:W-:Y:S11]  /*6cf0*/  IADD3 R62, PT, PT, R62, 0x1, RZ ;  /* 0x000000013e3e7810 */ /* 0x000ff60007ffe0ff */
[----:B------:R-:W-:Y:S05]  /*6d00*/  @P0 WARPSYNC.ALL ;  /* 0x0000000000000948 */ /* 0x000fea0003800000 */
[----:B------:R4:W1:Y:S04]  /*6d10*/  @P0 LDSM.16.M88.4 R28, [R4+UR44+0x200] ;  /* 0x0002002c041c083b */ /* 0x0008680008000200 */
[----:B------:R4:W1:Y:S02]  /*6d20*/  @P0 LDSM.16.M88.4 R36, [R3+0x200] ;  /* 0x000200000324083b */ /* 0x0008640000000200 */
.L_x_109:
[----:B------:R-:W-:Y:S05]  /*6d30*/  BSYNC B1 ;  /* 0x0000000000017941 */ /* 0x000fea0003800000 */
.L_x_108:
[----:B---3--:R-:W-:Y:S05]  /*6d40*/  VIADD R0, R25, 0x20 ;  /* 0x0000002019007836 */ /* 0x008fea0000000000 */
[----:B------:R-:W-:Y:S04]  /*6d50*/  SHF.R.U32.HI R0, RZ, 0x15, R0 ;  /* 0x00000015ff007819 */ /* 0x000fe80000011600 */
[----:B------:R-:W-:Y:S11]  /*6d60*/  LOP3.LUT P0, RZ, R0, 0x3, R46, 0x48, !PT ;  /* 0x0000000300ff7812 */ /* 0x000ff6000780482e */
[----:B------:R-:W-:Y:S02]  /*6d70*/  @!UPT UIADD3 URZ, UPT, UPT, URZ, URZ, URZ ;  /* 0x000000fffffff290 */ /* 0x000fe4000fffe0ff */
[----:B------:R-:W-:Y:S05]  /*6d80*/  @!P0 BRA `(.L_x_113) ;  /* 0x0000000000408947 */ /* 0x000fea0003800000 */
[----:B------:R-:W3:Y:S01]  /*6d90*/  LDCU.64 UR8, c[0x4][0x70] ;  /* 0x01000e00ff0877ac */ /* 0x000ee20008000a00 */
[----:B----4-:R-:W-:Y:S01]  /*6da0*/  MOV R3, 0x0 ;  /* 0x0000000000037802 */ /* 0x010fe20000000f00 */
[----:B------:R-:W-:Y:S02]  /*6db0*/  HFMA2 R12, -RZ, RZ, 0, 5.9604644775390625e-08 ;  /* 0x00000001ff0c7431 */ /* 0x000fe400000001ff */
[----:B-1----:R-:W-:Y:S02]  /*6dc0*/  IMAD.MOV.U32 R8, RZ, RZ, 0x192 ;  /* 0x00000192ff087424 */ /* 0x002fe400078e00ff */
[----:B------:R-:W-:Y:S01]  /*6dd0*/  IMAD.MOV.U32 R13, RZ, RZ, RZ ;  /* 0x000000ffff0d7224 */ /* 0x000fe200078e00ff */
[----:B------:R-:W1:Y:S01]  /*6de0*/  LDCU.64 UR6, c[0x4][0x78] ;  /* 0x01000f00ff0677ac */ /* 0x000e620008000a00 */
[----:B------:R-:W4:Y:S01]  /*6df0*/  LDC.64 R2, c[0x4][R3] ;  /* 0x0100000003027b82 */ /* 0x000f220000000a00 */
[----:B------:R-:W5:Y:S01]  /*6e00*/  LDCU.64 UR4, c[0x4][0x10] ;  /* 0x01000200ff0477ac */ /* 0x000f620008000a00 */
[----:B---3--:R-:W-:Y:S01]  /*6e10*/  MOV R5, UR9 ;  /* 0x0000000900057c02 */ /* 0x008fe20008000f00 */
[----:B------:R-:W-:Y:S01]  /*6e20*/  IMAD.U32 R4, RZ, RZ, UR8 ;  /* 0x00000008ff047e24 */ /* 0x000fe2000f8e00ff */
[----:B-1----:R-:W-:Y:S01]  /*6e30*/  MOV R7, UR7 ;  /* 0x0000000700077c02 */ /* 0x002fe20008000f00 */
[----:B------:R-:W-:Y:S01]  /*6e40*/  IMAD.U32 R6, RZ, RZ, UR6 ;  /* 0x00000006ff067e24 */ /* 0x000fe2000f8e00ff */
[----:B-----5:R-:W-:Y:S01]  /*6e50*/  MOV R11, UR5 ;  /* 0x00000005000b7c02 */ /* 0x020fe20008000f00 */
[----:B------:R-:W-:Y:S02]  /*6e60*/  IMAD.U32 R10, RZ, RZ, UR4 ;  /* 0x00000004ff0a7e24 */ /* 0x000fe4000f8e00ff */
[----:B------:R-:W-:Y:S07]  /*6e70*/  LEPC R20, `(.L_x_113) ;  /* 0x000000001014794e */ /* 0x000fee0000000000 */
[----:B--2-4-:R-:W-:Y:S05]  /*6e80*/  CALL.ABS.NOINC R2 ;  /* 0x0000000002007343 */ /* 0x014fea0003c00000 */
.L_x_113:
[----:B------:R-:W-:Y:S01]  /*6e90*/  ISETP.NE.AND P6, PT, R59, RZ, PT ;  /* 0x000000ff3b00720c */ /* 0x000fe20003fc5270 */
[----:B------:R-:W-:Y:S05]  /*6ea0*/  WARPSYNC.ALL ;  /* 0x0000000000007948 */ /* 0x000fea0003800000 */
[----:B------:R-:W-:Y:S01]  /*6eb0*/  R2UR UR4, R25 ;  /* 0x00000000190472ca */ /* 0x000fe200000e0000 */
[----:B-1--4-:R-:W-:Y:S01]  /*6ec0*/  HADD2.F32 R3, -RZ, R28.H0_H0 ;  /* 0x2000001cff037230 */ /* 0x012fe20000004100 */
[----:B------:R-:W-:Y:S01]  /*6ed0*/  ISETP.NE.AND P0, PT, R56, RZ, PT ;  /* 0x000000ff3800720c */ /* 0x000fe20003f05270 */
[----:B------:R-:W-:Y:S01]  /*6ee0*/  HADD2.F32 R20, -RZ, R30.H0_H0 ;  /* 0x2000001eff147230 */ /* 0x000fe20000004100 */
[----:B------:R-:W-:Y:S09]  /*6ef0*/  BSSY.RECONVERGENT B0, `(.L_x_114) ;  /* 0x0000053000007945 */ /* 0x000ff20003800200 */
[----:B------:R-:W1:Y:S02]  /*6f00*/  LDTM.16dp256bit.x4 R4, tmem[UR4+0x20] ;  /* 0x00002004000479ee */ /* 0x000e640008120000 */
[C---:B-1----:R-:W-:Y:S01]  /*6f10*/  FMUL R0, R24.reuse, R4 ;  /* 0x0000000418007220 */ /* 0x042fe20000400000 */
[----:B------:R-:W-:Y:S02]  /*6f20*/  HADD2.F32 R4, -RZ, R28.H1_H1 ;  /* 0x3000001cff047230 */ /* 0x000fe40000004100 */
[C---:B------:R-:W-:Y:S01]  /*6f30*/  FMUL R2, R24.reuse, R5 ;  /* 0x0000000518027220 */ /* 0x040fe20000400000 */
[--C-:B------:R-:W-:Y:S02]  /*6f40*/  HADD2.F32 R5, -RZ, R29.reuse.H0_H0 ;  /* 0x2000001dff057230 */ /* 0x100fe40000004100 */
[C---:B------:R-:W-:Y:S01]  /*6f50*/  FFMA R0, R27.reuse, R3, R0 ;  /* 0x000000031b007223 */ /* 0x040fe20000000000 */
[C---:B------:R-:W-:Y:S01]  /*6f60*/  FMUL R3, R24.reuse, R6 ;  /* 0x0000000618037220 */ /* 0x040fe20000400000 */
[----:B------:R-:W-:Y:S02]  /*6f70*/  HADD2.F32 R6, -RZ, R29.H1_H1 ;  /* 0x3000001dff067230 */ /* 0x000fe40000004100 */
[C---:B------:R-:W-:Y:S01]  /*6f80*/  FFMA R2, R27.reuse, R4, R2 ;  /* 0x000000041b027223 */ /* 0x040fe20000000002 */
[C---:B------:R-:W-:Y:S01]  /*6f90*/  FMUL R7, R24.reuse, R7 ;  /* 0x0000000718077220 */ /* 0x040fe20000400000 */
[C---:B------:R-:W-:Y:S01]  /*6fa0*/  FFMA R3, R27.reuse, R5, R3 ;  /* 0x000000051b037223 */ /* 0x040fe20000000003 */
[C---:B------:R-:W-:Y:S01]  /*6fb0*/  FMUL R4, R24.reuse, R8 ;  /* 0x0000000818047220 */ /* 0x040fe20000400000 */
[----:B------:R-:W-:Y:S01]  /*6fc0*/  FMUL R5, R24, R9 ;  /* 0x0000000918057220 */ /* 0x000fe20000400000 */
[----:B------:R-:W-:Y:S01]  /*6fd0*/  F2FP.F16.F32.PACK_AB R32, R2, R0 ;  /* 0x000000000220723e */ /* 0x000fe200000000ff */
[C---:B------:R-:W-:Y:S01]  /*6fe0*/  FFMA R7, R27.reuse, R6, R7 ;  /* 0x000000061b077223 */ /* 0x040fe20000000007 */
[----:B------:R-:W-:Y:S02]  /*6ff0*/  HADD2.F32 R0, -RZ, R30.H1_H1 ;  /* 0x3000001eff007230 */ /* 0x000fe40000004100 */
[----:B------:R-:W-:Y:S01]  /*7000*/  FFMA R4, R27, R20, R4 ;  /* 0x000000141b047223 */ /* 0x000fe20000000004 */
[--C-:B------:R-:W-:Y:S02]  /*7010*/  HADD2.F32 R2, -RZ, R31.reuse.H0_H0 ;  /* 0x2000001fff027230 */ /* 0x100fe40000004100 */
[C---:B------:R-:W-:Y:S01]  /*7020*/  FMUL R6, R24.reuse, R10 ;  /* 0x0000000a18067220 */ /* 0x040fe20000400000 */
[----:B------:R-:W-:Y:S01]  /*7030*/  F2FP.F16.F32.PACK_AB R33, R7, R3 ;  /* 0x000000030721723e */ /* 0x000fe200000000ff */
[----:B------:R-:W-:Y:S02]  /*7040*/  HADD2.F32 R3, -RZ, R31.H1_H1 ;  /* 0x3000001fff037230 */ /* 0x000fe40000004100 */
[----:B------:R-:W-:Y:S01]  /*7050*/  FFMA R5, R27, R0, R5 ;  /* 0x000000001b057223 */ /* 0x000fe20000000005 */
[C---:B------:R-:W-:Y:S01]  /*7060*/  FMUL R11, R24.reuse, R11 ;  /* 0x0000000b180b7220 */ /* 0x040fe20000400000 */
[--C-:B------:R-:W-:Y:S02]  /*7070*/  HADD2.F32 R7, -RZ, R36.reuse.H0_H0 ;  /* 0x20000024ff077230 */ /* 0x100fe40000004100 */
[C---:B------:R-:W-:Y:S01]  /*7080*/  FMUL R8, R24.reuse, R12 ;  /* 0x0000000c18087220 */ /* 0x040fe20000400000 */
[----:B------:R-:W-:Y:S01]  /*7090*/  HADD2.F32 R0, -RZ, R36.H1_H1 ;  /* 0x30000024ff007230 */ /* 0x000fe20000004100 */
[----:B------:R-:W-:Y:S01]  /*70a0*/  F2FP.F16.F32.PACK_AB R34, R5, R4 ;  /* 0x000000040522723e */ /* 0x000fe200000000ff */
[C---:B------:R-:W-:Y:S01]  /*70b0*/  FMUL R9, R24.reuse, R13 ;  /* 0x0000000d18097220 */ /* 0x040fe20000400000 */
[C---:B------:R-:W-:Y:S01]  /*70c0*/  FFMA R6, R27.reuse, R2, R6 ;  /* 0x000000021b067223 */ /* 0x040fe20000000006 */
[C---:B------:R-:W-:Y:S01]  /*70d0*/  FFMA R11, R27.reuse, R3, R11 ;  /* 0x000000031b0b7223 */ /* 0x040fe2000000000b */
[C---:B------:R-:W-:Y:S01]  /*70e0*/  FFMA R8, R27.reuse, R7, R8 ;  /* 0x000000071b087223 */ /* 0x040fe20000000008 */
[----:B------:R-:W-:Y:S01]  /*70f0*/  FFMA R9, R27, R0, R9 ;  /* 0x000000001b097223 */ /* 0x000fe20000000009 */
[--C-:B------:R-:W-:Y:S02]  /*7100*/  HADD2.F32 R2, -RZ, R37.reuse.H0_H0 ;  /* 0x20000025ff027230 */ /* 0x100fe40000004100 */
[C---:B------:R-:W-:Y:S01]  /*7110*/  FMUL R10, R24.reuse, R14 ;  /* 0x0000000e180a7220 */ /* 0x040fe20000400000 */
[----:B------:R-:W-:Y:S01]  /*7120*/  F2FP.F16.F32.PACK_AB R35, R11, R6 ;  /* 0x000000060b23723e */ /* 0x000fe200000000ff */
[----:B------:R-:W-:Y:S01]  /*7130*/  HADD2.F32 R0, -RZ, R37.H1_H1 ;  /* 0x30000025ff007230 */ /* 0x000fe20000004100 */
[----:B------:R-:W-:Y:S01]  /*7140*/  F2FP.F16.F32.PACK_AB R8, R9, R8 ;  /* 0x000000080908723e */ /* 0x000fe200000000ff */
[C---:B------:R-:W-:Y:S01]  /*7150*/  FMUL R15, R24.reuse, R15 ;  /* 0x0000000f180f7220 */ /* 0x040fe20000400000 */
[C---:B------:R-:W-:Y:S01]  /*7160*/  FFMA R10, R27.reuse, R2, R10 ;  /* 0x000000021b0a7223 */ /* 0x040fe2000000000a */
[----:B------:R1:W-:Y:S01]  /*7170*/  STSM.16.M88.4 [R61+0x1200], R32 ;  /* 0x001200203d007844 */ /* 0x0003e20000000200 */
[--C-:B------:R-:W-:Y:S02]  /*7180*/  HADD2.F32 R2, -RZ, R38.reuse.H0_H0 ;  /* 0x20000026ff027230 */ /* 0x100fe40000004100 */
[----:B------:R-:W-:Y:S01]  /*7190*/  FFMA R15, R27, R0, R15 ;  /* 0x000000001b0f7223 */ /* 0x000fe2000000000f */
[C---:B------:R-:W-:Y:S01]  /*71a0*/  FMUL R12, R24.reuse, R16 ;  /* 0x00000010180c7220 */ /* 0x040fe20000400000 */
[----:B------:R-:W-:Y:S02]  /*71b0*/  HADD2.F32 R0, -RZ, R38.H1_H1 ;  /* 0x30000026ff007230 */ /* 0x000fe40000004100 */
[C---:B------:R-:W-:Y:S01]  /*71c0*/  FMUL R13, R24.reuse, R17 ;  /* 0x00000011180d7220 */ /* 0x040fe20000400000 */
[--C-:B------:R-:W-:Y:S01]  /*71d0*/  HADD2.F32 R3, -RZ, R39.reuse.H0_H0 ;  /* 0x20000027ff037230 */ /* 0x100fe20000004100 */
[----:B------:R-:W-:Y:S01]  /*71e0*/  F2FP.F16.F32.PACK_AB R9, R15, R10 ;  /* 0x0000000a0f09723e */ /* 0x000fe200000000ff */
[C---:B------:R-:W-:Y:S01]  /*71f0*/  FMUL R14, R24.reuse, R18 ;  /* 0x00000012180e7220 */ /* 0x040fe20000400000 */
[----:B------:R-:W-:Y:S02]  /*7200*/  HADD2.F32 R4, -RZ, R39.H1_H1 ;  /* 0x30000027ff047230 */ /* 0x000fe40000004100 */
[----:B------:R-:W-:Y:S01]  /*7210*/  FMUL R19, R24, R19 ;  /* 0x0000001318137220 */ /* 0x000fe20000400000 */
[C---:B------:R-:W-:Y:S01]  /*7220*/  FFMA R12, R27.reuse, R2, R12 ;  /* 0x000000021b0c7223 */ /* 0x040fe2000000000c */
[----:B------:R-:W-:Y:S01]  /*7230*/  MOV R2, UR46 ;  /* 0x0000002e00027c02 */ /* 0x000fe20008000f00 */
[C---:B------:R-:W-:Y:S01]  /*7240*/  FFMA R13, R27.reuse, R0, R13 ;  /* 0x000000001b0d7223 */ /* 0x040fe2000000000d */
[C---:B------:R-:W-:Y:S01]  /*7250*/  FFMA R14, R27.reuse, R3, R14 ;  /* 0x000000031b0e7223 */ /* 0x040fe2000000000e */
[----:B------:R-:W-:Y:S01]  /*7260*/  FFMA R19, R27, R4, R19 ;  /* 0x000000041b137223 */ /* 0x000fe20000000013 */
[----:B------:R-:W-:Y:S02]  /*7270*/  @P6 LEA R2, R2, UR44, 0x3 ;  /* 0x0000002c02026c11 */ /* 0x000fe4000f8e18ff */
[----:B------:R-:W-:Y:S02]  /*7280*/  F2FP.F16.F32.PACK_AB R10, R13, R12 ;  /* 0x0000000c0d0a723e */ /* 0x000fe400000000ff */
[----:B------:R-:W-:Y:S02]  /*7290*/  F2FP.F16.F32.PACK_AB R11, R19, R14 ;  /* 0x0000000e130b723e */ /* 0x000fe400000000ff */
[----:B------:R-:W-:Y:S02]  /*72a0*/  MOV R0, UR47 ;  /* 0x0000002f00007c02 */ /* 0x000fe40008000f00 */
[----:B------:R-:W-:Y:S01]  /*72b0*/  @P6 IADD3 R2, PT, PT, R2, 0x60, RZ ;  /* 0x0000006002026810 */ /* 0x000fe20007ffe0ff */
[----:B------:R1:W-:Y:S01]  /*72c0*/  STSM.16.M88.4 [R60+0x1200], R8 ;  /* 0x001200083c007844 */ /* 0x0003e20000000200 */
[----:B------:R-:W-:Y:S02]  /*72d0*/  @P6 SHF.L.U32 R3, R54, 0x1f, RZ ;  /* 0x0000001f36036819 */ /* 0x000fe400000006ff */
[----:B------:R-:W-:Y:S01]  /*72e0*/  @P6 PRMT R0, R0, 0x654, R2 ;  /* 0x0000065400006816 */ /* 0x000fe20000000002 */
[----:B------:R-:W-:Y:S01]  /*72f0*/  @!PT LDS RZ, [RZ] ;  /* 0x00000000fffff984 */ /* 0x000fe20000000800 */
[----:B------:R-:W-:Y:S01]  /*7300*/  @!PT LDS RZ, [RZ] ;  /* 0x00000000fffff984 */ /* 0x000fe20000000800 */
[----:B------:R-:W-:Y:S01]  /*7310*/  @!PT LDS RZ, [RZ] ;  /* 0x00000000fffff984 */ /* 0x000fe20000000800 */
[----:B------:R-:W-:Y:S01]  /*7320*/  @!PT LDS RZ, [RZ] ;  /* 0x00000000fffff984 */ /* 0x000fe20000000800 */
[----:B------:R3:W-:Y:S06]  /*7330*/  MEMBAR.ALL.CTA ;  /* 0x0000000000007992 */ /* 0x0007ec0000008000 */
[----:B---3--:R-:W3:Y:S01]  /*7340*/  FENCE.VIEW.ASYNC.S ;  /* 0x00000000000073c6 */ /* 0x008ee20000000000 */
[----:B------:R-:W-:Y:S01]  /*7350*/  LEA R2, R62, UR44, 0x3 ;  /* 0x0000002c3e027c11 */ /* 0x000fe2000f8e18ff */
[----:B---3--:R-:W-:Y:S06]  /*7360*/  BAR.SYNC.DEFER_BLOCKING 0x1, 0x80 ;  /* 0x0042000000007b1d */ /* 0x008fec0000010000 */
[----:B------:R-:W-:Y:S05]  /*7370*/  @P0 BRA `(.L_x_115) ;  /* 0x0000000000280947 */ /* 0x000fea0003800000 */
[----:B------:R-:W3:Y:S01]  /*7380*/  LDCU.64 UR6, c[0x0][0x348] ;  /* 0x00006900ff0677ac */ /* 0x000ee20008000a00 */
[----:B------:R-:W-:Y:S02]  /*7390*/  UIADD3 UR9, UPT, UPT, UR49, 0x20, URZ ;  /* 0x0000002031097890 */ /* 0x000fe4000fffe0ff */
[----:B------:R-:W-:Y:S01]  /*73a0*/  UIADD3 UR8, UPT, UPT, UR44, 0x1200, URZ ;  /* 0x000012002c087890 */ /* 0x000fe2000fffe0ff */
[----:B------:R-:W-:Y:S01]  /*73b0*/  UMOV UR10, UR50 ;  /* 0x00000032000a7c82 */ /* 0x000fe20008000000 */
[----:B------:R-:W-:Y:S01]  /*73c0*/  UMOV UR11, UR36 ;  /* 0x00000024000b7c82 */ /* 0x000fe20008000000 */
[----:B---3--:R-:W-:Y:S04]  /*73d0*/  UIADD3 UR4, UP0, UPT, UR6, 0x680, URZ ;  /* 0x0000068006047890 */ /* 0x008fe8000ff1e0ff */
[----:B------:R-:W-:Y:S09]  /*73e0*/  UIADD3.X UR5, UPT, UPT, URZ, UR7, URZ, UP0, !UPT ;  /* 0x00000007ff057290 */ /* 0x000ff200087fe4ff */
[----:B------:R3:W-:Y:S01]  /*73f0*/  UTMASTG.3D [UR8], [UR4] ;  /* 0x00000008040073b5 */ /* 0x0007e20008010000 */
[----:B------:R0:W-:Y:S01]  /*7400*/  UTMACMDFLUSH ;  /* 0x00000000000079b7 */ /* 0x0001e20000000000 */
[----:B---3--:R-:W-:Y:S04]  /*7410*/  DEPBAR.LE SB0, 0x1 ;  /* 0x000080400000791a */ /* 0x008fe80000000000 */
.L_x_115:
[----:B------:R-:W-:Y:S05]  /*7420*/  BSYNC.RECONVERGENT B0 ;  /* 0x0000000000007941 */ /* 0x000fea0003800200 */
.L_x_114:
[----:B------:R-:W-:Y:S01]  /*7430*/  BAR.SYNC.DEFER_BLOCKING 0x1, 0x80 ;  /* 0x0042000000007b1d */ /* 0x000fe20000010000 */
[----:B------:R-:W-:Y:S04]  /*7440*/  UIADD3 UR4, UPT, UPT, UR46, 0x1, URZ ;  /* 0x000000012e047890 */ /* 0x000fe8000fffe0ff */
[----:B------:R-:W-:Y:S04]  /*7450*/  UISETP.NE.AND UP0, UPT, UR4, 0x4, UPT ;  /* 0x000000040400788c */ /* 0x000fe8000bf05270 */
[----:B------:R-:W-:Y:S01]  /*7460*/  USEL UR45, UR4, URZ, UP0 ;  /* 0x000000ff042d7287 */ /* 0x000fe20008000000 */
[----:B------:R3:W-:Y:S01]  /*7470*/  @P6 SYNCS.ARRIVE.TRANS64.RED.A1T0 RZ, [R0+URZ], RZ ;  /* 0x000000ff00ff69a7 */ /* 0x0007e200081004ff */
[----:B------:R-:W-:Y:S01]  /*7480*/  BSSY B1, `(.L_x_116) ;  /* 0x0000014000017945 */ /* 0x000fe20003800000 */
[----:B------:R-:W4:Y:S02]  /*7490*/  @P6 SYNCS.PHASECHK.TRANS64.TRYWAIT P0, [R2+URZ+0x40], R3 ;  /* 0x00004003020065a7 */ /* 0x000f2400080011ff */
[----:B----4-:R-:W-:Y:S01]  /*74a0*/  @P6 SEL R64, RZ, 0x1, !P0 ;  /* 0x00000001ff406807 */ /* 0x010fe20004000000 */
[----:B---3--:R-:W-:Y:S06]  /*74b0*/  @!P6 BRA `(.L_x_117) ;  /* 0x000000000040e947 */ /* 0x008fec0003800000 */
[----:B------:R-:W-:Y:S01]  /*74c0*/  ISETP.NE.AND P1, PT, R65, RZ, PT ;  /* 0x000000ff4100720c */ /* 0x000fe20003f25270 */
[----:B------:R-:W-:Y:S01]  /*74d0*/  BSSY B0, `(.L_x_118) ;  /* 0x0000009000007945 */ /* 0x000fe20003800000 */
[----:B------:R-:W-:Y:S11]  /*74e0*/  ISETP.NE.AND P0, PT, R64, RZ, PT ;  /* 0x000000ff4000720c */ /* 0x000ff60003f05270 */
[----:B------:R-:W-:Y:S05]  /*74f0*/  @P1 IMAD R3, R62, 0x1000, R63 ;  /* 0x000010003e031824 */ /* 0x000fea00078e023f */
[----:B------:R-:W-:Y:S05]  /*7500*/  @P1 IADD3 R0, PT, PT, R3, UR44, RZ ;  /* 0x0000002c03001c10 */ /* 0x000fea000fffe0ff */
[----:B------:R-:W-:Y:S01]  /*7510*/  @P1 IMAD.IADD R0, R55, 0x1, R0 ;  /* 0x0000000137001824 */ /* 0x000fe200078e0200 */
[----:B------:R-:W-:Y:S06]  /*7520*/  @P0 BRA `(.L_x_119) ;  /* 0x00000000000c0947 */ /* 0x000fec0003800000 */
[----:B------:R-:W-:Y:S04]  /*7530*/  SHF.L.U32 R4, R54, 0x1f, RZ ;  /* 0x0000001f36047819 */ /* 0x000fe800000006ff */
[----:B------:R-:W3:Y:S02]  /*7540*/  SYNCS.PHASECHK.TRANS64.TRYWAIT P0, [R2+URZ+0x40], R4 ;  /* 0x00004004020075a7 */ /* 0x000ee400080011ff */
[----:B---3--:R-:W-:Y:S05]  /*7550*/  @!P0 BRA `(.L_x_120) ;  /* 0x0000001c00948947 */ /* 0x008fea0003800000 */
.L_x_119:
[----:B------:R-:W-:Y:S05]  /*7560*/  BSYNC B0 ;  /* 0x0000000000007941 */ /* 0x000fea0003800000 */
.L_x_118:
[----:B------:R-:W-:Y:S02]  /*7570*/  ISETP.NE.AND P0, PT, R65, RZ, PT ;  /* 0x000000ff4100720c */ /* 0x000fe40003f05270 */
[----:B------:R-:W-:Y:S11]  /*7580*/  IADD3 R62, PT, PT, R62, 0x1, RZ ;  /* 0x000000013e3e7810 */ /* 0x000ff60007ffe0ff */
[----:B------:R-:W-:Y:S05]  /*7590*/  @P0 WARPSYNC.ALL ;  /* 0x0000000000000948 */ /* 0x000fea0003800000 */
[----:B------:R4:W1:Y:S04]  /*75a0*/  @P0 LDSM.16.M88.4 R28, [R3+UR44+0x200] ;  /* 0x0002002c031c083b */ /* 0x0008680008000200 */
[----:B------:R4:W1:Y:S02]  /*75b0*/  @P0 LDSM.16.M88.4 R36, [R0+0x200] ;  /* 0x000200000024083b */ /* 0x0008640000000200 */
.L_x_117:
[----:B------:R-:W-:Y:S05]  /*75c0*/  BSYNC B1 ;  /* 0x0000000000017941 */ /* 0x000fea0003800000 */
.L_x_116:
[----:B----4-:R-:W-:Y:S05]  /*75d0*/  VIADD R0, R25, 0x40 ;  /* 0x0000004019007836 */ /* 0x010fea0000000000 */
[----:B------:R-:W-:Y:S04]  /*75e0*/  SHF.R.U32.HI R0, RZ, 0x15, R0 ;  /* 0x00000015ff007819 */ /* 0x000fe80000011600 */
[----:B------:R-:W-:Y:S11]  /*75f0*/  LOP3.LUT P0, RZ, R0, 0x3, R46, 0x48, !PT ;  /* 0x0000000300ff7812 */ /* 0x000ff6000780482e */
[----:B------:R-:W-:Y:S02]  /*7600*/  @!UPT UIADD3 URZ, UPT, UPT, URZ, URZ, URZ ;  /* 0x000000fffffff290 */ /* 0x000fe4000fffe0ff */
[----:B------:R-:W-:Y:S05]  /*7610*/  @!P0 BRA `(.L_x_121) ;  /* 0x0000000000408947 */ /* 0x000fea0003800000 */
[----:B------:R-:W4:Y:S01]  /*7620*/  LDCU.64 UR8, c[0x4][0x70] ;  /* 0x01000e00ff0877ac */ /* 0x000f220008000a00 */
[----:B------:R-:W-:Y:S01]  /*7630*/  MOV R3, 0x0 ;  /* 0x0000000000037802 */ /* 0x000fe20000000f00 */
[----:B------:R-:W-:Y:S02]  /*7640*/  HFMA2 R12, -RZ, RZ, 0, 5.9604644775390625e-08 ;  /* 0x00000001ff0c7431 */ /* 0x000fe400000001ff */
[----:B-1----:R-:W-:Y:S02]  /*7650*/  IMAD.MOV.U32 R8, RZ, RZ, 0x192 ;  /* 0x00000192ff087424 */ /* 0x002fe400078e00ff */
[----:B------:R-:W-:Y:S01]  /*7660*/  IMAD.MOV.U32 R13, RZ, RZ, RZ ;  /* 0x000000ffff0d7224 */ /* 0x000fe200078e00ff */
[----:B------:R-:W1:Y:S01]  /*7670*/  LDCU.64 UR6, c[0x4][0x78] ;  /* 0x01000f00ff0677ac */ /* 0x000e620008000a00 */
[----:B---3--:R-:W3:Y:S01]  /*7680*/  LDC.64 R2, c[0x4][R3] ;  /* 0x0100000003027b82 */ /* 0x008ee20000000a00 */
[----:B------:R-:W5:Y:S01]  /*7690*/  LDCU.64 UR4, c[0x4][0x10] ;  /* 0x01000200ff0477ac */ /* 0x000f620008000a00 */
[----:B----4-:R-:W-:Y:S01]  /*76a0*/  MOV R5, UR9 ;  /* 0x0000000900057c02 */ /* 0x010fe20008000f00 */
[----:B------:R-:W-:Y:S01]  /*76b0*/  IMAD.U32 R4, RZ, RZ, UR8 ;  /* 0x00000008ff047e24 */ /* 0x000fe2000f8e00ff */
[----:B-1----:R-:W-:Y:S01]  /*76c0*/  MOV R7, UR7 ;  /* 0x0000000700077c02 */ /* 0x002fe20008000f00 */
[----:B------:R-:W-:Y:S01]  /*76d0*/  IMAD.U32 R6, RZ, RZ, UR6 ;  /* 0x00000006ff067e24 */ /* 0x000fe2000f8e00ff */
[----:B-----5:R-:W-:Y:S01]  /*76e0*/  MOV R11, UR5 ;  /* 0x00000005000b7c02 */ /* 0x020fe20008000f00 */
[----:B------:R-:W-:Y:S02]  /*76f0*/  IMAD.U32 R10, RZ, RZ, UR4 ;  /* 0x00000004ff0a7e24 */ /* 0x000fe4000f8e00ff */
[----:B------:R-:W-:Y:S07]  /*7700*/  LEPC R20, `(.L_x_121) ;  /* 0x000000001014794e */ /* 0x000fee0000000000 */
[----:B--23--:R-:W-:Y:S05]  /*7710*/  CALL.ABS.NOINC R2 ;  /* 0x0000000002007343 */ /* 0x00cfea0003c00000 */
.L_x_121:
[----:B------:R-:W-:Y:S01]  /*7720*/  ISETP.NE.AND P6, PT, R59, RZ, PT ;  /* 0x000000ff3b00720c */ /* 0x000fe20003fc5270 */
[----:B------:R-:W-:Y:S05]  /*7730*/  WARPSYNC.ALL ;  /* 0x0000000000007948 */ /* 0x000fea0003800000 */
[----:B------:R-:W-:Y:S01]  /*7740*/  R2UR UR4, R25 ;  /* 0x00000000190472ca */ /* 0x000fe200000e0000 */
[----:B-1----:R-:W-:Y:S01]  /*7750*/  HADD2.F32 R3, -RZ, R28.H0_H0 ;  /* 0x2000001cff037230 */ /* 0x002fe20000004100 */
[----:B------:R-:W-:Y:S01]  /*7760*/  ISETP.NE.AND P0, PT, R56, RZ, PT ;  /* 0x000000ff3800720c */ /* 0x000fe20003f05270 */
[----:B------:R-:W-:Y:S01]  /*7770*/  HADD2.F32 R20, -RZ, R30.H0_H0 ;  /* 0x2000001eff147230 */ /* 0x000fe20000004100 */
[----:B------:R-:W-:Y:S09]  /*7780*/  BSSY.RECONVERGENT B0, `(.L_x_122) ;  /* 0x0000053000007945 */ /* 0x000ff20003800200 */
[----:B---3--:R-:W1:Y:S02]  /*7790*/  LDTM.16dp256bit.x4 R4, tmem[UR4+0x40] ;  /* 0x00004004000479ee */ /* 0x008e640008120000 */
        /* <DEDUP_REMOVED lines=60> */
[----:B------:R-:W-:Y:S02]  /*7b60*/  LEA R3, R62, UR44, 0x3 ;  /* 0x0000002c3e037c11 */ /* 0x000fe4000f8e18ff */
[----:B------:R-:W-:Y:S01]  /*7b70*/  @P6 PRMT R0, R0, 0x654, R2 ;  /* 0x0000065400006816 */ /* 0x000fe20000000002 */
[----:B------:R-:W-:Y:S01]  /*7b80*/  @!PT LDS RZ, [RZ] ;  /* 0x00000000fffff984 */ /* 0x000fe20000000800 */
[----:B------:R-:W-:Y:S01]  /*7b90*/  @!PT LDS RZ, [RZ] ;  /* 0x00000000fffff984 */ /* 0x000fe20000000800 */
[----:B------:R-:W-:Y:S01]  /*7ba0*/  @!PT LDS RZ, [RZ] ;  /* 0x00000000fffff984 */ /* 0x000fe20000000800 */
[----:B------:R-:W-:Y:S01]  /*7bb0*/  @!PT LDS RZ, [RZ] ;  /* 0x00000000fffff984 */ /* 0x000fe20000000800 */
[----:B------:R3:W-:Y:S06]  /*7bc0*/  MEMBAR.ALL.CTA ;  /* 0x0000000000007992 */ /* 0x0007ec0000008000 */
[----:B---3--:R-:W3:Y:S01]  /*7bd0*/  FENCE.VIEW.ASYNC.S ;  /* 0x00000000000073c6 */ /* 0x008ee20000000000 */
[----:B------:R-:W-:Y:S01]  /*7be0*/  @P6 SHF.L.U32 R2, R54, 0x1f, RZ ;  /* 0x0000001f36026819 */ /* 0x000fe200000006ff */
        /* <DEDUP_REMOVED lines=12> */
.L_x_123:
[----:B------:R-:W-:Y:S05]  /*7cb0*/  BSYNC.RECONVERGENT B0 ;  /* 0x0000000000007941 */ /* 0x000fea0003800200 */
.L_x_122:
        /* <DEDUP_REMOVED lines=19> */
.L_x_127:
[----:B------:R-:W-:Y:S05]  /*7df0*/  BSYNC B0 ;  /* 0x0000000000007941 */ /* 0x000fea0003800000 */
.L_x_126:
[----:B------:R-:W-:Y:S11]  /*7e00*/  ISETP.NE.AND P0, PT, R65, RZ, PT ;  /* 0x000000ff4100720c */ /* 0x000ff60003f05270 */
[----:B------:R-:W-:Y:S02]  /*7e10*/  @!UPT UIADD3 URZ, UPT, UPT, URZ, URZ, URZ ;  /* 0x000000fffffff290 */ /* 0x000fe4000fffe0ff */
[----:B------:R-:W-:Y:S05]  /*7e20*/  @P0 WARPSYNC.ALL ;  /* 0x0000000000000948 */ /* 0x000fea0003800000 */
[----:B------:R4:W1:Y:S04]  /*7e30*/  @P0 LDSM.16.M88.4 R28, [R62+UR44+0x200] ;  /* 0x0002002c3e1c083b */ /* 0x0008680008000200 */
[----:B------:R4:W1:Y:S02]  /*7e40*/  @P0 LDSM.16.M88.4 R36, [R2+0x200] ;  /* 0x000200000224083b */ /* 0x0008640000000200 */
.L_x_125:
[----:B------:R-:W-:Y:S05]  /*7e50*/  BSYNC B1 ;  /* 0x0000000000017941 */ /* 0x000fea0003800000 */
.L_x_124:
[----:B---3--:R-:W-:Y:S05]  /*7e60*/  VIADD R0, R25, 0x60 ;  /* 0x0000006019007836 */ /* 0x008fea0000000000 */
[----:B------:R-:W-:Y:S04]  /*7e70*/  SHF.R.U32.HI R0, RZ, 0x15, R0 ;  /* 0x00000015ff007819 */ /* 0x000fe80000011600 */
[----:B------:R-:W-:Y:S11]  /*7e80*/  LOP3.LUT P0, RZ, R0, 0x3, R46, 0x48, !PT ;  /* 0x0000000300ff7812 */ /* 0x000ff6000780482e */
[----:B------:R-:W-:Y:S02]  /*7e90*/  @!UPT UIADD3 URZ, UPT, UPT, URZ, URZ, URZ ;  /* 0x000000fffffff290 */ /* 0x000fe4000fffe0ff */
[----:B------:R-:W-:Y:S05]  /*7ea0*/  @!P0 BRA `(.L_x_129) ;  /* 0x0000000000408947 */ /* 0x000fea0003800000 */
[----:B------:R-:W3:Y:S01]  /*7eb0*/  LDCU.64 UR8, c[0x4][0x70] ;  /* 0x01000e00ff0877ac */ /* 0x000ee20008000a00 */
[----:B------:R-:W-:Y:S01]  /*7ec0*/  MOV R3, 0x0 ;  /* 0x0000000000037802 */ /* 0x000fe20000000f00 */
[----:B------:R-:W-:Y:S02]  /*7ed0*/  HFMA2 R12, -RZ, RZ, 0, 5.9604644775390625e-08 ;  /* 0x00000001ff0c7431 */ /* 0x000fe400000001ff */
[----:B-1----:R-:W-:Y:S02]  /*7ee0*/  IMAD.MOV.U32 R8, RZ, RZ, 0x192 ;  /* 0x00000192ff087424 */ /* 0x002fe400078e00ff */
[----:B------:R-:W-:Y:S01]  /*7ef0*/  IMAD.MOV.U32 R13, RZ, RZ, RZ ;  /* 0x000000ffff0d7224 */ /* 0x000fe200078e00ff */
[----:B------:R-:W1:Y:S01]  /*7f00*/  LDCU.64 UR6, c[0x4][0x78] ;  /* 0x01000f00ff0677ac */ /* 0x000e620008000a00 */
[----:B----4-:R-:W4:Y:S01]  /*7f10*/  LDC.64 R2, c[0x4][R3] ;  /* 0x0100000003027b82 */ /* 0x010f220000000a00 */
        /* <DEDUP_REMOVED lines=9> */
.L_x_129:
[----:B------:R-:W-:Y:S01]  /*7fb0*/  ISETP.NE.AND P0, PT, R56, RZ, PT ;  /* 0x000000ff3800720c */ /* 0x000fe20003f05270 */
[----:B------:R-:W-:Y:S05]  /*7fc0*/  WARPSYNC.ALL ;  /* 0x0000000000007948 */ /* 0x000fea0003800000 */
[----:B------:R-:W-:Y:S01]  /*7fd0*/  R2UR UR4, R25 ;  /* 0x00000000190472ca */ /* 0x000fe200000e0000 */
[--C-:B-1----:R-:W-:Y:S01]  /*7fe0*/  HADD2.F32 R0, -RZ, R28.reuse.H0_H0 ;  /* 0x2000001cff007230 */ /* 0x102fe20000004100 */
[----:B------:R-:W-:Y:S01]  /*7ff0*/  BSSY.RECONVERGENT B0, `(.L_x_130) ;  /* 0x0000052000007945 */ /* 0x000fe20003800200 */
[----:B----4-:R-:W-:Y:S02]  /*8000*/  HADD2.F32 R2, -RZ, R28.H1_H1 ;  /* 0x3000001cff027230 */ /* 0x010fe40000004100 */
[--C-:B------:R-:W-:Y:S02]  /*8010*/  HADD2.F32 R3, -RZ, R29.reuse.H0_H0 ;  /* 0x2000001dff037230 */ /* 0x100fe40000004100 */
[----:B------:R-:W-:Y:S02]  /*8020*/  HADD2.F32 R20, -RZ, R29.H1_H1 ;  /* 0x3000001dff147230 */ /* 0x000fe40000004100 */
[--C-:B------:R-:W-:Y:S02]  /*8030*/  HADD2.F32 R21, -RZ, R30.reuse.H0_H0 ;  /* 0x2000001eff157230 */ /* 0x100fe40000004100 */
[----:B------:R-:W-:Y:S02]  /*8040*/  HADD2.F32 R25, -RZ, R30.H1_H1 ;  /* 0x3000001eff197230 */ /* 0x000fe40000004100 */
[----:B------:R-:W1:Y:S01]  /*8050*/  LDTM.16dp256bit.x4 R4, tmem[UR4+0x60] ;  /* 0x00006004000479ee */ /* 0x000e620008120000 */
[----:B------:R-:W-:Y:S01]  /*8060*/  R2UR UR4, R26 ;  /* 0x000000001a0472ca */ /* 0x000fe200000e0000 */
[----:B------:R-:W-:Y:S01]  /*8070*/  NOP ;  /* 0x0000000000007918 */ /* 0x000fe20000000000 */
[--C-:B------:R-:W-:Y:S02]  /*8080*/  HADD2.F32 R26, -RZ, R31.reuse.H0_H0 ;  /* 0x2000001fff1a7230 */ /* 0x100fe40000004100 */
[----:B------:R-:W-:Y:S02]  /*8090*/  HADD2.F32 R28, -RZ, R31.H1_H1 ;  /* 0x3000001fff1c7230 */ /* 0x000fe40000004100 */
[--C-:B------:R-:W-:Y:S02]  /*80a0*/  HADD2.F32 R29, -RZ, R36.reuse.H0_H0 ;  /* 0x20000024ff1d7230 */ /* 0x100fe40000004100 */
[----:B------:R-:W-:Y:S02]  /*80b0*/  HADD2.F32 R30, -RZ, R36.H1_H1 ;  /* 0x30000024ff1e7230 */ /* 0x000fe40000004100 */
[--C-:B------:R-:W-:Y:S02]  /*80c0*/  HADD2.F32 R31, -RZ, R37.reuse.H0_H0 ;  /* 0x20000025ff1f7230 */ /* 0x100fe40000004100 */
[----:B------:R-:W-:Y:S01]  /*80d0*/  HADD2.F32 R32, -RZ, R37.H1_H1 ;  /* 0x30000025ff207230 */ /* 0x000fe20000004100 */
[----:B------:R-:W-:Y:S01]  /*80e0*/  UIADD3 UR4, UPT, UPT, UR4, 0xd0, URZ ;  /* 0x000000d004047890 */ /* 0x000fe2000fffe0ff */
[--C-:B------:R-:W-:Y:S02]  /*80f0*/  HADD2.F32 R33, -RZ, R38.reuse.H0_H0 ;  /* 0x20000026ff217230 */ /* 0x100fe40000004100 */
[----:B------:R-:W-:Y:S01]  /*8100*/  HADD2.F32 R34, -RZ, R38.H1_H1 ;  /* 0x30000026ff227230 */ /* 0x000fe20000004100 */
[----:B------:R-:W-:Y:S01]  /*8110*/  UPRMT UR4, UR47, 0x654, UR4 ;  /* 0x000006542f047896 */ /* 0x000fe20008000004 */
[--C-:B------:R-:W-:Y:S02]  /*8120*/  HADD2.F32 R35, -RZ, R39.reuse.H0_H0 ;  /* 0x20000027ff237230 */ /* 0x100fe40000004100 */
[----:B------:R-:W-:Y:S02]  /*8130*/  HADD2.F32 R36, -RZ, R39.H1_H1 ;  /* 0x30000027ff247230 */ /* 0x000fe40000004100 */
[C---:B-1----:R-:W-:Y:S01]  /*8140*/  FMUL R4, R24.reuse, R4 ;  /* 0x0000000418047220 */ /* 0x042fe20000400000 */
[C---:B------:R-:W-:Y:S01]  /*8150*/  FMUL R5, R24.reuse, R5 ;  /* 0x0000000518057220 */ /* 0x040fe20000400000 */
[C---:B------:R-:W-:Y:S02]  /*8160*/  FMUL R6, R24.reuse, R6 ;  /* 0x0000000618067220 */ /* 0x040fe40000400000 */
[----:B------:R-:W-:Y:S01]  /*8170*/  SYNCS.ARRIVE.TRANS64.RED.A1T0 RZ, [UR4], RZ ;  /* 0x000000ffffff79a7 */ /* 0x000fe20008100404 */
[C---:B------:R-:W-:Y:S01]  /*8180*/  FFMA R4, R27.reuse, R0, R4 ;  /* 0x000000001b047223 */ /* 0x040fe20000000004 */
[C---:B------:R-:W-:Y:S01]  /*8190*/  FFMA R5, R27.reuse, R2, R5 ;  /* 0x000000021b057223 */ /* 0x040fe20000000005 */
[----:B------:R-:W-:Y:S01]  /*81a0*/  FFMA R6, R27, R3, R6 ;  /* 0x000000031b067223 */ /* 0x000fe20000000006 */
[C---:B------:R-:W-:Y:S01]  /*81b0*/  FMUL R7, R24.reuse, R7 ;  /* 0x0000000718077220 */ /* 0x040fe20000400000 */
[C---:B------:R-:W-:Y:S01]  /*81c0*/  FMUL R8, R24.reuse, R8 ;  /* 0x0000000818087220 */ /* 0x040fe20000400000 */
[C---:B------:R-:W-:Y:S01]  /*81d0*/  FMUL R9, R24.reuse, R9 ;  /* 0x0000000918097220 */ /* 0x040fe20000400000 */
[----:B------:R-:W-:Y:S01]  /*81e0*/  F2FP.F16.F32.PACK_AB R4, R5, R4 ;  /* 0x000000040504723e */ /* 0x000fe200000000ff */
[C---:B------:R-:W-:Y:S01]  /*81f0*/  FFMA R7, R27.reuse, R20, R7 ;  /* 0x000000141b077223 */ /* 0x040fe20000000007 */
[C---:B------:R-:W-:Y:S01]  /*8200*/  FFMA R8, R27.reuse, R21, R8 ;  /* 0x000000151b087223 */ /* 0x040fe20000000008 */
[C---:B------:R-:W-:Y:S01]  /*8210*/  FFMA R9, R27.reuse, R25, R9 ;  /* 0x000000191b097223 */ /* 0x040fe20000000009 */
[C---:B------:R-:W-:Y:S01]  /*8220*/  FMUL R0, R24.reuse, R10 ;  /* 0x0000000a18007220 */ /* 0x040fe20000400000 */
[C---:B------:R-:W-:Y:S01]  /*8230*/  FMUL R2, R24.reuse, R11 ;  /* 0x0000000b18027220 */ /* 0x040fe20000400000 */
[C---:B------:R-:W-:Y:S01]  /*8240*/  FMUL R3, R24.reuse, R12 ;  /* 0x0000000c18037220 */ /* 0x040fe20000400000 */
[C---:B------:R-:W-:Y:S01]  /*8250*/  FMUL R10, R24.reuse, R13 ;  /* 0x0000000d180a7220 */ /* 0x040fe20000400000 */
[C---:B------:R-:W-:Y:S01]  /*8260*/  FFMA R0, R27.reuse, R26, R0 ;  /* 0x0000001a1b007223 */ /* 0x040fe20000000000 */
[C---:B------:R-:W-:Y:S01]  /*8270*/  FMUL R11, R24.reuse, R14 ;  /* 0x0000000e180b7220 */ /* 0x040fe20000400000 */
[C---:B------:R-:W-:Y:S01]  /*8280*/  FFMA R2, R27.reuse, R28, R2 ;  /* 0x0000001c1b027223 */ /* 0x040fe20000000002 */
[C---:B------:R-:W-:Y:S01]  /*8290*/  FMUL R15, R24.reuse, R15 ;  /* 0x0000000f180f7220 */ /* 0x040fe20000400000 */
[C---:B------:R-:W-:Y:S01]  /*82a0*/  FMUL R12, R24.reuse, R16 ;  /* 0x00000010180c7220 */ /* 0x040fe20000400000 */
[C---:B------:R-:W-:Y:S01]  /*82b0*/  FFMA R3, R27.reuse, R29, R3 ;  /* 0x0000001d1b037223 */ /* 0x040fe20000000003 */
[C---:B------:R-:W-:Y:S01]  /*82c0*/  FMUL R13, R24.reuse, R17 ;  /* 0x00000011180d7220 */ /* 0x040fe20000400000 */
[C---:B------:R-:W-:Y:S01]  /*82d0*/  FFMA R10, R27.reuse, R30, R10 ;  /* 0x0000001e1b0a7223 */ /* 0x040fe2000000000a */
[C---:B------:R-:W-:Y:S01]  /*82e0*/  FMUL R14, R24.reuse, R18 ;  /* 0x00000012180e7220 */ /* 0x040fe20000400000 */
[C---:B------:R-:W-:Y:S01]  /*82f0*/  FFMA R11, R27.reuse, R31, R11 ;  /* 0x0000001f1b0b7223 */ /* 0x040fe2000000000b */
[C---:B------:R-:W-:Y:S01]  /*8300*/  FFMA R15, R27.reuse, R32, R15 ;  /* 0x000000201b0f7223 */ /* 0x040fe2000000000f */
[----:B------:R-:W-:Y:S01]  /*8310*/  FMUL R19, R24, R19 ;  /* 0x0000001318137220 */ /* 0x000fe20000400000 */
[C---:B------:R-:W-:Y:S01]  /*8320*/  FFMA R12, R27.reuse, R33, R12 ;  /* 0x000000211b0c7223 */ /* 0x040fe2000000000c */
[C---:B------:R-:W-:Y:S01]  /*8330*/  FFMA R13, R27.reuse, R34, R13 ;  /* 0x000000221b0d7223 */ /* 0x040fe2000000000d */
[----:B------:R-:W-:Y:S01]  /*8340*/  FFMA R14, R27, R35, R14 ;  /* 0x000000231b0e7223 */ /* 0x000fe2000000000e */
[----:B------:R-:W-:Y:S01]  /*8350*/  F2FP.F16.F32.PACK_AB R5, R7, R6 ;  /* 0x000000060705723e */ /* 0x000fe200000000ff */
[----:B------:R-:W-:Y:S01]  /*8360*/  FFMA R19, R27, R36, R19 ;  /* 0x000000241b137223 */ /* 0x000fe20000000013 */
[----:B------:R-:W-:Y:S02]  /*8370*/  F2FP.F16.F32.PACK_AB R6, R9, R8 ;  /* 0x000000080906723e */ /* 0x000fe400000000ff */
        /* <DEDUP_REMOVED lines=25> */
.L_x_131:
[----:B------:R-:W-:Y:S05]  /*8510*/  BSYNC.RECONVERGENT B0 ;  /* 0x0000000000007941 */ /* 0x000fea0003800200 */
.L_x_130:
[----:B------:R-:W-:Y:S01]  /*8520*/  BAR.SYNC.DEFER_BLOCKING 0x1, 0x80 ;  /* 0x0042000000007b1d */ /* 0x000fe20000010000 */
[----:B------:R-:W-:Y:S01]  /*8530*/  UISETP.NE.AND UP0, UPT, UR52, -0x4, UPT ;  /* 0xfffffffc3400788c */ /* 0x000fe2000bf05270 */
[----:B------:R-:W-:Y:S08]  /*8540*/  IADD3 R22, PT, PT, R22, 0x1, RZ ;  /* 0x0000000116167810 */ /* 0x000ff00007ffe0ff */
[----:B------:R-:W-:Y:S05]  /*8550*/  BRA.U !UP0, `(.L_x_132) ;  /* 0x0000000108287547 */ /* 0x000fea000b800000 */
[----:B------:R-:W-:Y:S01]  /*8560*/  ISETP.NE.AND P0, PT, R59, RZ, PT ;  /* 0x000000ff3b00720c */ /* 0x000fe20003f05270 */
[----:B------:R-:W-:Y:S01]  /*8570*/  IMAD.U32 R2, RZ, RZ, UR46 ;  /* 0x0000002eff027e24 */ /* 0x000fe2000f8e00ff */
[----:B------:R-:W-:Y:S01]  /*8580*/  UIADD3 UR4, UPT, UPT, UR46, 0x1, URZ ;  /* 0x000000012e047890 */ /* 0x000fe2000fffe0ff */
[----:B------:R-:W-:Y:S03]  /*8590*/  IMAD.U32 R0, RZ, RZ, UR47 ;  /* 0x0000002fff007e24 */ /* 0x000fe6000f8e00ff */
[----:B------:R-:W-:Y:S04]  /*85a0*/  UISETP.NE.AND UP0, UPT, UR4, 0x4, UPT ;  /* 0x000000040400788c */ /* 0x000fe8000bf05270 */
[----:B------:R-:W-:Y:S03]  /*85b0*/  USEL UR46, UR4, URZ, UP0 ;  /* 0x000000ff042e7287 */ /* 0x000fe60008000000 */
[----:B------:R-:W-:Y:S05]  /*85c0*/  @P0 LEA R2, R2, UR44, 0x3 ;  /* 0x0000002c02020c11 */ /* 0x000fea000f8e18ff */
[----:B------:R-:W-:Y:S05]  /*85d0*/  @P0 VIADD R2, R2, 0x60 ;  /* 0x0000006002020836 */ /* 0x000fea0000000000 */
[----:B------:R-:W-:Y:S04]  /*85e0*/  @P0 PRMT R0, R0, 0x654, R2 ;  /* 0x0000065400000816 */ /* 0x000fe80000000002 */
[----:B------:R3:W-:Y:S03]  /*85f0*/  @P0 SYNCS.ARRIVE.TRANS64.RED.A1T0 RZ, [R0+URZ], RZ ;  /* 0x000000ff00ff09a7 */ /* 0x0007e600081004ff */
.L_x_132:
[----:B------:R-:W-:Y:S01]  /*8600*/  R2UR UR4, R47 ;  /* 0x000000002f0472ca */ /* 0x000fe200000e0000 */
[----:B------:R-:W-:Y:S01]  /*8610*/  UISETP.NE.AND UP0, UPT, UR62, URZ, UPT ;  /* 0x000000ff3e00728c */ /* 0x000fe2000bf05270 */
[----:B------:R-:W-:Y:S01]  /*8620*/  ISETP.NE.AND P0, PT, R51, 0x2, PT ;  /* 0x000000023300780c */ /* 0x000fe20003f05270 */
[----:B------:R-:W-:Y:S01]  /*8630*/  UIADD3 UR20, UPT, UPT, UR37, UR63, URZ ;  /* 0x0000003f25147290 */ /* 0x000fe2000fffe0ff */
[----:B------:R-:W-:Y:S01]  /*8640*/  ISETP.NE.AND P1, PT, R22, 0x4, PT ;  /* 0x000000041600780c */ /* 0x000fe20003f25270 */
[----:B------:R-:W-:Y:S01]  /*8650*/  UIADD3 UR52, UPT, UPT, UR52, 0x4, URZ ;  /* 0x0000000434347890 */ /* 0x000fe2000fffe0ff */
[----:B------:R-:W-:Y:S01]  /*8660*/  SEL R2, RZ, 0x1, P0 ;  /* 0x00000001ff027807 */ /* 0x000fe20000000000 */
[----:B------:R-:W-:Y:S01]  /*8670*/  UMOV UR36, UR61 ;  /* 0x0000003d00247c82 */ /* 0x000fe20008000000 */
[----:B---3--:R-:W-:Y:S02]  /*8680*/  SEL R0, RZ, 0x1, P1 ;  /* 0x00000001ff007807 */ /* 0x008fe40000800000 */
[----:B------:R-:W-:Y:S02]  /*8690*/  LOP3.LUT R52, R52, R2, RZ, 0x3c, !PT ;  /* 0x0000000234347212 */ /* 0x000fe400078e3cff */
[----:B------:R-:W-:Y:S01]  /*86a0*/  LOP3.LUT R53, R53, R0, RZ, 0x3c, !PT ;  /* 0x0000000035357212 */ /* 0x000fe200078e3cff */
[----:B------:R-:W-:Y:S01]  /*86b0*/  UIADD3 UR16, UPT, UPT, UR38, UR4, URZ ;  /* 0x0000000426107290 */ /* 0x000fe2000fffe0ff */
[----:B------:R-:W-:Y:S02]  /*86c0*/  SEL R51, R51, RZ, P0 ;  /* 0x000000ff33337207 */ /* 0x000fe40000000000 */
[----:B------:R-:W-:Y:S01]  /*86d0*/  SEL R22, R22, RZ, P1 ;  /* 0x000000ff16167207 */ /* 0x000fe20000800000 */
[----:B------:R-:W-:Y:S08]  /*86e0*/  BRA.U UP0, `(.L_x_133) ;  /* 0xffffffcd00a47547 */ /* 0x000ff0000b83ffff */
[----:B------:R-:W-:-:S13]  /*86f0*/  R2UR UR4, R48 ;  /* 0x00000000300472ca */ /* 0x000fda00000e0000 */
[----:B------:R-:W-:-:S09]  /*8700*/  UISETP.NE.AND UP0, UPT, UR4, URZ, UPT ;  /* 0x000000ff0400728c */ /* 0x000fd2000bf05270 */
[----:B------:R-:W-:Y:S05]  /*8710*/  BRA.U !UP0, `(.L_x_134) ;  /* 0x0000000108487547 */ /* 0x000fea000b800000 */
[----:B------:R-:W3:Y:S02]  /*8720*/  LDCU.64 UR4, c[0x0][0x890] ;  /* 0x00011200ff0477ac */ /* 0x000ee40008000a00 */
[----:B---3--:R-:W-:-:S04]  /*8730*/  UISETP.NE.U32.AND UP0, UPT, UR4, URZ, UPT ;  /* 0x000000ff0400728c */ /* 0x008fc8000bf05070 */
[----:B------:R-:W-:-:S09]  /*8740*/  UISETP.NE.AND.EX UP0, UPT, UR5, URZ, UPT, UP0 ;  /* 0x000000ff0500728c */ /* 0x000fd2000bf05300 */
[----:B------:R-:W-:Y:S05]  /*8750*/  BRA.U UP0, `(.L_x_135) ;  /* 0x00000001000c7547 */ /* 0x000fea000b800000 */
[----:B------:R-:W-:-:S13]  /*8760*/  FSETP.NEU.AND P0, PT, R27, RZ, PT ;  /* 0x000000ff1b00720b */ /* 0x000fda0003f0d000 */
[----:B------:R-:W-:Y:S05]  /*8770*/  @!P0 EXIT ;  /* 0x000000000000894d */ /* 0x000fea0003800000 */
[----:B------:R-:W-:Y:S05]  /*8780*/  BRA `(.L_x_134) ;  /* 0x00000000002c7947 */ /* 0x000fea0003800000 */
.L_x_135:
[----:B------:R-:W-:Y:S01]  /*8790*/  ISETP.NE.AND P0, PT, R50, RZ, PT ;  /* 0x000000ff3200720c */ /* 0x000fe20003f05270 */
[----:B------:R-:W-:-:S12]  /*87a0*/  BSSY.RECONVERGENT B0, `(.L_x_134) ;  /* 0x0000009000007945 */ /* 0x000fd80003800200 */
[----:B------:R-:W-:Y:S05]  /*87b0*/  @P0 BRA `(.L_x_136) ;  /* 0x0000000000140947 */ /* 0x000fea0003800000 */
[----:B------:R-:W3:Y:S02]  /*87c0*/  LDCU.64 UR4, c[0x0][0x888] ;  /* 0x00011100ff0477ac */ /* 0x000ee40008000a00 */
[----:B---3--:R-:W-:-:S04]  /*87d0*/  ISETP.NE.U32.AND P0, PT, RZ, UR4, PT ;  /* 0x00000004ff007c0c */ /* 0x008fc8000bf05070 */
[----:B------:R-:W-:-:S13]  /*87e0*/  ISETP.NE.AND.EX P0, PT, RZ, UR5, PT, P0 ;  /* 0x00000005ff007c0c */ /* 0x000fda000bf05300 */
[----:B------:R-:W-:Y:S05]  /*87f0*/  @!P0 EXIT ;  /* 0x000000000000894d */ /* 0x000fea0003800000 */
[----:B------:R-:W-:Y:S05]  /*8800*/  BRA `(.L_x_137) ;  /* 0x0000000000087947 */ /* 0x000fea0003800000 */
.L_x_136:
[----:B------:R-:W-:-:S13]  /*8810*/  FSETP.NEU.AND P0, PT, R27, RZ, PT ;  /* 0x000000ff1b00720b */ /* 0x000fda0003f0d000 */
[----:B------:R-:W-:Y:S05]  /*8820*/  @!P0 EXIT ;  /* 0x000000000000894d */ /* 0x000fea0003800000 */
.L_x_137:
[----:B------:R-:W-:Y:S05]  /*8830*/  BSYNC.RECONVERGENT B0 ;  /* 0x0000000000007941 */ /* 0x000fea0003800200 */
.L_x_134:
[----:B------:R-:W-:Y:S01]  /*8840*/  ULEA UR4, UR46, UR44, 0x3 ;  /* 0x0000002c2e047291 */ /* 0x000fe2000f8e18ff */
[----:B------:R-:W-:-:S04]  /*8850*/  DEPBAR.LE SB0, 0x0 ;  /* 0x000080000000791a */ /* 0x000fc80000000000 */
[----:B------:R-:W-:-:S04]  /*8860*/  UIADD3 UR4, UPT, UPT, UR4, 0x60, URZ ;  /* 0x0000006004047890 */ /* 0x000fc8000fffe0ff */
[----:B------:R-:W-:-:S09]  /*8870*/  UPRMT UR4, UR47, 0x654, UR4 ;  /* 0x000006542f047896 */ /* 0x000fd20008000004 */
[----:B------:R-:W-:Y:S01]  /*8880*/  SYNCS.ARRIVE.TRANS64.RED.A1T0 RZ, [UR4], RZ ;  /* 0x000000ffffff79a7 */ /* 0x000fe20008100404 */
[----:B------:R-:W-:Y:S05]  /*8890*/  EXIT ;  /* 0x000000000000794d */ /* 0x000fea0003800000 */
.L_x_24:
[----:B--2---:R2:W3:Y:S02]  /*88a0*/  SYNCS.PHASECHK.TRANS64.TRYWAIT P0, [R0+URZ+0x100], R2 ;  /* 0x00010002000075a7 */ /* 0x0044e400080011ff */
[----:B---3--:R-:W-:Y:S05]  /*88b0*/  @!P0 NANOSLEEP.SYNCS 0x989680 ;  /* 0x009896800000895d */ /* 0x008fea0003900000 */
[----:B------:R-:W3:Y:S02]  /*88c0*/  @!P0 SYNCS.PHASECHK.TRANS64 P0, [R0+URZ+0x100], R2 ;  /* 0x00010002000085a7 */ /* 0x000ee400080010ff */
[----:B---3--:R-:W-:Y:S05]  /*88d0*/  @!P0 BRA `(.L_x_24) ;  /* 0xfffffffc00f08947 */ /* 0x008fea000383ffff */
[----:B------:R-:W-:Y:S05]  /*88e0*/  BRA `(.L_x_138) ;  /* 0xffffff8c00f07947 */ /* 0x000fea000383ffff */
.L_x_27:
[----:B-1----:R-:W-:-:S07]  /*88f0*/  MOV R0, UR33 ;  /* 0x0000002100007c02 */ /* 0x002fce0008000f00 */
.L_x_139:
[----:B-1----:R1:W2:Y:S02]  /*8900*/  SYNCS.PHASECHK.TRANS64.TRYWAIT P0, [R0+URZ+0x20], R3 ;  /* 0x00002003000075a7 */ /* 0x0022a400080011ff */
[----:B--2---:R-:W-:Y:S05]  /*8910*/  @!P0 NANOSLEEP.SYNCS 0x989680 ;  /* 0x009896800000895d */ /* 0x004fea0003900000 */
[----:B------:R-:W2:Y:S02]  /*8920*/  @!P0 SYNCS.PHASECHK.TRANS64 P0, [R0+URZ+0x20], R3 ;  /* 0x00002003000085a7 */ /* 0x000ea400080010ff */
[----:B--2---:R-:W-:Y:S05]  /*8930*/  @!P0 BRA `(.L_x_139) ;  /* 0xfffffffc00f08947 */ /* 0x004fea000383ffff */
[----:B------:R-:W-:Y:S05]  /*8940*/  BRA `(.L_x_26) ;  /* 0xffffff9000387947 */ /* 0x000fea000383ffff */
.L_x_34:
[----:B-1----:R-:W-:-:S07]  /*8950*/  MOV R0, UR33 ;  /* 0x0000002100007c02 */ /* 0x002fce0008000f00 */
.L_x_140:
[----:B-1----:R1:W2:Y:S02]  /*8960*/  SYNCS.PHASECHK.TRANS64.TRYWAIT P0, [R0+URZ+0x20], R3 ;  /* 0x00002003000075a7 */ /* 0x0022a400080011ff */
[----:B--2---:R-:W-:Y:S05]  /*8970*/  @!P0 NANOSLEEP.SYNCS 0x989680 ;  /* 0x009896800000895d */ /* 0x004fea0003900000 */
[----:B------:R-:W2:Y:S02]  /*8980*/  @!P0 SYNCS.PHASECHK.TRANS64 P0, [R0+URZ+0x20], R3 ;  /* 0x00002003000085a7 */ /* 0x000ea400080010ff */
[----:B--2---:R-:W-:Y:S05]  /*8990*/  @!P0 BRA `(.L_x_140) ;  /* 0xfffffffc00f08947 */ /* 0x004fea000383ffff */
[----:B------:R-:W-:Y:S05]  /*89a0*/  BRA `(.L_x_33) ;  /* 0xffffff9400287947 */ /* 0x000fea000383ffff */
.L_x_39:
[----:B-1----:R1:W2:Y:S02]  /*89b0*/  SYNCS.PHASECHK.TRANS64.TRYWAIT P0, [R3+URZ+0x90], R0 ;  /* 0x00009000030075a7 */ /* 0x0022a400080011ff */
[----:B--2---:R-:W-:Y:S05]  /*89c0*/  @!P0 NANOSLEEP.SYNCS 0x989680 ;  /* 0x009896800000895d */ /* 0x004fea0003900000 */
[----:B------:R-:W2:Y:S02]  /*89d0*/  @!P0 SYNCS.PHASECHK.TRANS64 P0, [R3+URZ+0x90], R0 ;  /* 0x00009000030085a7 */ /* 0x000ea400080010ff */
[----:B--2---:R-:W-:Y:S05]  /*89e0*/  @!P0 BRA `(.L_x_39) ;  /* 0xfffffffc00f08947 */ /* 0x004fea000383ffff */
[----:B------:R-:W-:Y:S05]  /*89f0*/  BRA `(.L_x_141) ;  /* 0xffffff9400f87947 */ /* 0x000fea000383ffff */
.L_x_43:
[----:B------:R-:W-:-:S07]  /*8a00*/  MOV R0, UR4 ;  /* 0x0000000400007c02 */ /* 0x000fce0008000f00 */
.L_x_142:
[----:B-1----:R1:W2:Y:S02]  /*8a10*/  SYNCS.PHASECHK.TRANS64.TRYWAIT P0, [R0+URZ], R2 ;  /* 0x00000002000075a7 */ /* 0x0022a400080011ff */
[----:B--2---:R-:W-:Y:S05]  /*8a20*/  @!P0 NANOSLEEP.SYNCS 0x989680 ;  /* 0x009896800000895d */ /* 0x004fea0003900000 */
[----:B------:R-:W2:Y:S02]  /*8a30*/  @!P0 SYNCS.PHASECHK.TRANS64 P0, [R0+URZ], R2 ;  /* 0x00000002000085a7 */ /* 0x000ea400080010ff */
[----:B--2---:R-:W-:Y:S05]  /*8a40*/  @!P0 BRA `(.L_x_142) ;  /* 0xfffffffc00f08947 */ /* 0x004fea000383ffff */
[----:B------:R-:W-:Y:S05]  /*8a50*/  BRA `(.L_x_143) ;  /* 0xffffff9c00a07947 */ /* 0x000fea000383ffff */
.L_x_44:
[----:B------:R-:W-:-:S07]  /*8a60*/  MOV R0, UR5 ;  /* 0x0000000500007c02 */ /* 0x000fce0008000f00 */
.L_x_144:
[----:B-1----:R1:W2:Y:S02]  /*8a70*/  SYNCS.PHASECHK.TRANS64.TRYWAIT P0, [R0+URZ], R3 ;  /* 0x00000003000075a7 */ /* 0x0022a400080011ff */
[----:B--2---:R-:W-:Y:S05]  /*8a80*/  @!P0 NANOSLEEP.SYNCS 0x989680 ;  /* 0x009896800000895d */ /* 0x004fea0003900000 */
[----:B------:R-:W2:Y:S02]  /*8a90*/  @!P0 SYNCS.PHASECHK.TRANS64 P0, [R0+URZ], R3 ;  /* 0x00000003000085a7 */ /* 0x000ea400080010ff */
[----:B--2---:R-:W-:Y:S05]  /*8aa0*/  @!P0 BRA `(.L_x_144) ;  /* 0xfffffffc00f08947 */ /* 0x004fea000383ffff */
[----:B------:R-:W-:Y:S05]  /*8ab0*/  BRA `(.L_x_145) ;  /* 0xffffff9c00ac7947 */ /* 0x000fea000383ffff */
.L_x_45:
[----:B------:R-:W-:-:S07]  /*8ac0*/  MOV R0, UR5 ;  /* 0x0000000500007c02 */ /* 0x000fce0008000f00 */
.L_x_146:
[----:B-1----:R1:W2:Y:S02]  /*8ad0*/  SYNCS.PHASECHK.TRANS64.TRYWAIT P0, [R0+URZ], R3 ;  /* 0x00000003000075a7 */ /* 0x0022a400080011ff */
[----:B--2---:R-:W-:Y:S05]  /*8ae0*/  @!P0 NANOSLEEP.SYNCS 0x989680 ;  /* 0x009896800000895d */ /* 0x004fea0003900000 */
[----:B------:R-:W2:Y:S02]  /*8af0*/  @!P0 SYNCS.PHASECHK.TRANS64 P0, [R0+URZ], R3 ;  /* 0x00000003000085a7 */ /* 0x000ea400080010ff */
[----:B--2---:R-:W-:Y:S05]  /*8b00*/  @!P0 BRA `(.L_x_146) ;  /* 0xfffffffc00f08947 */ /* 0x004fea000383ffff */
[----:B------:R-:W-:Y:S05]  /*8b10*/  BRA `(.L_x_147) ;  /* 0xffffff9c00b87947 */ /* 0x000fea000383ffff */
.L_x_48:
[----:B-1----:R1:W2:Y:S02]  /*8b20*/  SYNCS.PHASECHK.TRANS64.TRYWAIT P0, [R2+URZ+0xf0], R4 ;  /* 0x0000f004020075a7 */ /* 0x0022a400080011ff */
[----:B--2---:R-:W-:Y:S05]  /*8b30*/  @!P0 NANOSLEEP.SYNCS 0x989680 ;  /* 0x009896800000895d */ /* 0x004fea0003900000 */
[----:B------:R-:W2:Y:S02]  /*8b40*/  @!P0 SYNCS.PHASECHK.TRANS64 P0, [R2+URZ+0xf0], R4 ;  /* 0x0000f004020085a7 */ /* 0x000ea400080010ff */
[----:B--2---:R-:W-:Y:S05]  /*8b50*/  @!P0 BRA `(.L_x_48) ;  /* 0xfffffffc00f08947 */ /* 0x004fea000383ffff */
[----:B------:R-:W-:Y:S05]  /*8b60*/  BRA `(.L_x_148) ;  /* 0xffffffa000147947 */ /* 0x000fea000383ffff */
.L_x_49:
[----:B------:R-:W-:-:S07]  /*8b70*/  MOV R2, UR4 ;  /* 0x0000000400027c02 */ /* 0x000fce0008000f00 */
.L_x_149:
[----:B-1----:R1:W2:Y:S02]  /*8b80*/  SYNCS.PHASECHK.TRANS64.TRYWAIT P0, [R2+URZ+0xa0], R5 ;  /* 0x0000a005020075a7 */ /* 0x0022a400080011ff */
[----:B--2---:R-:W-:Y:S05]  /*8b90*/  @!P0 NANOSLEEP.SYNCS 0x989680 ;  /* 0x009896800000895d */ /* 0x004fea0003900000 */
[----:B------:R-:W2:Y:S02]  /*8ba0*/  @!P0 SYNCS.PHASECHK.TRANS64 P0, [R2+URZ+0xa0], R5 ;  /* 0x0000a005020085a7 */ /* 0x000ea400080010ff */
[----:B--2---:R-:W-:Y:S05]  /*8bb0*/  @!P0 BRA `(.L_x_149) ;  /* 0xfffffffc00f08947 */ /* 0x004fea000383ffff */
[----:B------:R-:W-:Y:S05]  /*8bc0*/  BRA `(.L_x_150) ;  /* 0xffffffa000247947 */ /* 0x000fea000383ffff */
.L_x_50:
[----:B-1----:R1:W2:Y:S02]  /*8bd0*/  SYNCS.PHASECHK.TRANS64.TRYWAIT P1, [R2+URZ+0x90], R4 ;  /* 0x00009004020075a7 */ /* 0x0022a400080211ff */
[----:B--2---:R-:W-:Y:S05]  /*8be0*/  @!P1 NANOSLEEP.SYNCS 0x989680 ;  /* 0x009896800000995d */ /* 0x004fea0003900000 */
[----:B------:R-:W2:Y:S02]  /*8bf0*/  @!P1 SYNCS.PHASECHK.TRANS64 P1, [R2+URZ+0x90], R4 ;  /* 0x00009004020095a7 */ /* 0x000ea400080210ff */
[----:B--2---:R-:W-:Y:S05]  /*8c00*/  @!P1 BRA `(.L_x_50) ;  /* 0xfffffffc00f09947 */ /* 0x004fea000383ffff */
[----:B------:R-:W-:Y:S05]  /*8c10*/  BRA `(.L_x_151) ;  /* 0xffffffa000547947 */ /* 0x000fea000383ffff */
.L_x_53:
[----:B------:R-:W-:-:S07]  /*8c20*/  MOV R0, UR4 ;  /* 0x0000000400007c02 */ /* 0x000fce0008000f00 */
.L_x_152:
[----:B-1----:R1:W2:Y:S02]  /*8c30*/  SYNCS.PHASECHK.TRANS64.TRYWAIT P0, [R0+URZ+0xa0], R2 ;  /* 0x0000a002000075a7 */ /* 0x0022a400080011ff */
[----:B--2---:R-:W-:Y:S05]  /*8c40*/  @!P0 NANOSLEEP.SYNCS 0x989680 ;  /* 0x009896800000895d */ /* 0x004fea0003900000 */
[----:B------:R-:W2:Y:S02]  /*8c50*/  @!P0 SYNCS.PHASECHK.TRANS64 P0, [R0+URZ+0xa0], R2 ;  /* 0x0000a002000085a7 */ /* 0x000ea400080010ff */
[----:B--2---:R-:W-:Y:S05]  /*8c60*/  @!P0 BRA `(.L_x_152) ;  /* 0xfffffffc00f08947 */ /* 0x004fea000383ffff */
[----:B------:R-:W-:Y:S05]  /*8c70*/  BRA `(.L_x_52) ;  /* 0xffffffa000a87947 */ /* 0x000fea000383ffff */
.L_x_60:
[----:B-1----:R1:W2:Y:S02]  /*8c80*/  SYNCS.PHASECHK.TRANS64.TRYWAIT P1, [R0+URZ+0x90], R2 ;  /* 0x00009002000075a7 */ /* 0x0022a400080211ff */
[----:B--2---:R-:W-:Y:S05]  /*8c90*/  @!P1 NANOSLEEP.SYNCS 0x989680 ;  /* 0x009896800000995d */ /* 0x004fea0003900000 */
[----:B------:R-:W2:Y:S02]  /*8ca0*/  @!P1 SYNCS.PHASECHK.TRANS64 P1, [R0+URZ+0x90], R2 ;  /* 0x00009002000095a7 */ /* 0x000ea400080210ff */
[----:B--2---:R-:W-:Y:S05]  /*8cb0*/  @!P1 BRA `(.L_x_60) ;  /* 0xfffffffc00f09947 */ /* 0x004fea000383ffff */
[----:B------:R-:W-:Y:S05]  /*8cc0*/  BRA `(.L_x_153) ;  /* 0xffffffa8003c7947 */ /* 0x000fea000383ffff */
.L_x_61:
[----:B------:R-:W-:-:S07]  /*8cd0*/  MOV R2, UR46 ;  /* 0x0000002e00027c02 */ /* 0x000fce0008000f00 */
.L_x_154:
[----:B-1----:R1:W2:Y:S02]  /*8ce0*/  SYNCS.PHASECHK.TRANS64.TRYWAIT P0, [R2+URZ+0xd0], R0 ;  /* 0x0000d000020075a7 */ /* 0x0022a400080011ff */
[----:B--2---:R-:W-:Y:S05]  /*8cf0*/  @!P0 NANOSLEEP.SYNCS 0x989680 ;  /* 0x009896800000895d */ /* 0x004fea0003900000 */
[----:B------:R-:W2:Y:S02]  /*8d00*/  @!P0 SYNCS.PHASECHK.TRANS64 P0, [R2+URZ+0xd0], R0 ;  /* 0x0000d000020085a7 */ /* 0x000ea400080010ff */
[----:B--2---:R-:W-:Y:S05]  /*8d10*/  @!P0 BRA `(.L_x_154) ;  /* 0xfffffffc00f08947 */ /* 0x004fea000383ffff */
[----:B------:R-:W-:Y:S05]  /*8d20*/  BRA `(.L_x_155) ;  /* 0xffffffa8008c7947 */ /* 0x000fea000383ffff */
.L_x_64:
[----:B------:R-:W-:Y:S07]  /*8d30*/  MOV R0, UR7 ;  /* 0x0000000700007c02 */ /* 0x000fee0008000f00 */
.L_x_156:
[----:B-1----:R1:W2:Y:S02]  /*8d40*/  SYNCS.PHASECHK.TRANS64.TRYWAIT P0, [R0+URZ], R2 ;  /* 0x00000002000075a7 */ /* 0x0022a400080011ff */
[----:B--2---:R-:W-:Y:S05]  /*8d50*/  @!P0 NANOSLEEP.SYNCS 0x989680 ;  /* 0x009896800000895d */ /* 0x004fea0003900000 */
[----:B------:R-:W2:Y:S02]  /*8d60*/  @!P0 SYNCS.PHASECHK.TRANS64 P0, [R0+URZ], R2 ;  /* 0x00000002000085a7 */ /* 0x000ea400080010ff */
[----:B--2---:R-:W-:Y:S05]  /*8d70*/  @!P0 BRA `(.L_x_156) ;  /* 0xfffffffc00f08947 */ /* 0x004fea000383ffff */
[----:B------:R-:W-:Y:S05]  /*8d80*/  BRA `(.L_x_63) ;  /* 0xffffffa800a87947 */ /* 0x000fea000383ffff */
.L_x_67:
[----:B------:R-:W-:-:S07]  /*8d90*/  MOV R0, UR4 ;  /* 0x0000000400007c02 */ /* 0x000fce0008000f00 */
.L_x_157:
[----:B--2---:R2:W4:Y:S02]  /*8da0*/  SYNCS.PHASECHK.TRANS64.TRYWAIT P0, [R0+URZ], R2 ;  /* 0x00000002000075a7 */ /* 0x00452400080011ff */
[----:B----4-:R-:W-:Y:S05]  /*8db0*/  @!P0 NANOSLEEP.SYNCS 0x989680 ;  /* 0x009896800000895d */ /* 0x010fea0003900000 */
[----:B------:R-:W4:Y:S02]  /*8dc0*/  @!P0 SYNCS.PHASECHK.TRANS64 P0, [R0+URZ], R2 ;  /* 0x00000002000085a7 */ /* 0x000f2400080010ff */
[----:B----4-:R-:W-:Y:S05]  /*8dd0*/  @!P0 BRA `(.L_x_157) ;  /* 0xfffffffc00f08947 */ /* 0x010fea000383ffff */
[----:B------:R-:W-:Y:S05]  /*8de0*/  BRA `(.L_x_158) ;  /* 0xffffffac00d47947 */ /* 0x000fea000383ffff */
.L_x_68:
[----:B------:R-:W-:-:S07]  /*8df0*/  MOV R0, UR5 ;  /* 0x0000000500007c02 */ /* 0x000fce0008000f00 */
.L_x_159:
[----:B-1----:R1:W2:Y:S02]  /*8e00*/  SYNCS.PHASECHK.TRANS64.TRYWAIT P0, [R0+URZ], R3 ;  /* 0x00000003000075a7 */ /* 0x0022a400080011ff */
[----:B--2---:R-:W-:Y:S05]  /*8e10*/  @!P0 NANOSLEEP.SYNCS 0x989680 ;  /* 0x009896800000895d */ /* 0x004fea0003900000 */
[----:B------:R-:W2:Y:S02]  /*8e20*/  @!P0 SYNCS.PHASECHK.TRANS64 P0, [R0+URZ], R3 ;  /* 0x00000003000085a7 */ /* 0x000ea400080010ff */
[----:B--2---:R-:W-:Y:S05]  /*8e30*/  @!P0 BRA `(.L_x_159) ;  /* 0xfffffffc00f08947 */ /* 0x004fea000383ffff */
[----:B------:R-:W-:Y:S05]  /*8e40*/  BRA `(.L_x_160) ;  /* 0xffffffac00e07947 */ /* 0x000fea000383ffff */
.L_x_69:
[----:B------:R-:W-:-:S07]  /*8e50*/  MOV R0, UR5 ;  /* 0x0000000500007c02 */ /* 0x000fce0008000f00 */
.L_x_161:
[----:B-1----:R1:W2:Y:S02]  /*8e60*/  SYNCS.PHASECHK.TRANS64.TRYWAIT P0, [R0+URZ], R3 ;  /* 0x00000003000075a7 */ /* 0x0022a400080011ff */
[----:B--2---:R-:W-:Y:S05]  /*8e70*/  @!P0 NANOSLEEP.SYNCS 0x989680 ;  /* 0x009896800000895d */ /* 0x004fea0003900000 */
[----:B------:R-:W2:Y:S02]  /*8e80*/  @!P0 SYNCS.PHASECHK.TRANS64 P0, [R0+URZ], R3 ;  /* 0x00000003000085a7 */ /* 0x000ea400080010ff */
[----:B--2---:R-:W-:Y:S05]  /*8e90*/  @!P0 BRA `(.L_x_161) ;  /* 0xfffffffc00f08947 */ /* 0x004fea000383ffff */
[----:B------:R-:W-:Y:S05]  /*8ea0*/  BRA `(.L_x_162) ;  /* 0xffffffac00ec7947 */ /* 0x000fea000383ffff */
.L_x_70:
[----:B-1----:R-:W-:-:S07]  /*8eb0*/  MOV R0, UR4 ;  /* 0x0000000400007c02 */ /* 0x002fce0008000f00 */
.L_x_163:
[----:B-1----:R1:W2:Y:S02]  /*8ec0*/  SYNCS.PHASECHK.TRANS64.TRYWAIT P0, [R0+URZ], R2 ;  /* 0x00000002000075a7 */ /* 0x0022a400080011ff */
[----:B--2---:R-:W-:Y:S05]  /*8ed0*/  @!P0 NANOSLEEP.SYNCS 0x989680 ;  /* 0x009896800000895d */ /* 0x004fea0003900000 */
[----:B------:R-:W2:Y:S02]  /*8ee0*/  @!P0 SYNCS.PHASECHK.TRANS64 P0, [R0+URZ], R2 ;  /* 0x00000002000085a7 */ /* 0x000ea400080010ff */
[----:B--2---:R-:W-:Y:S05]  /*8ef0*/  @!P0 BRA `(.L_x_163) ;  /* 0xfffffffc00f08947 */ /* 0x004fea000383ffff */
[----:B------:R-:W-:Y:S05]  /*8f00*/  BRA `(.L_x_164) ;  /* 0xffffffac00f87947 */ /* 0x000fea000383ffff */
.L_x_75:
[----:B--2---:R2:W3:Y:S02]  /*8f10*/  SYNCS.PHASECHK.TRANS64.TRYWAIT P0, [R12+URZ+0x90], R0 ;  /* 0x000090000c0075a7 */ /* 0x0044e400080011ff */
[----:B---3--:R-:W-:Y:S05]  /*8f20*/  @!P0 NANOSLEEP.SYNCS 0x989680 ;  /* 0x009896800000895d */ /* 0x008fea0003900000 */
[----:B------:R-:W3:Y:S02]  /*8f30*/  @!P0 SYNCS.PHASECHK.TRANS64 P0, [R12+URZ+0x90], R0 ;  /* 0x000090000c0085a7 */ /* 0x000ee400080010ff */
[----:B---3--:R-:W-:Y:S05]  /*8f40*/  @!P0 BRA `(.L_x_75) ;  /* 0xfffffffc00f08947 */ /* 0x008fea000383ffff */
[----:B------:R-:W-:Y:S05]  /*8f50*/  BRA `(.L_x_165) ;  /* 0xffffffb400187947 */ /* 0x000fea000383ffff */
.L_x_78:
[----:B-1----:R-:W-:Y:S07]  /*8f60*/  MOV R0, UR21 ;  /* 0x0000001500007c02 */ /* 0x002fee0008000f00 */
.L_x_166:
[----:B-1----:R1:W2:Y:S02]  /*8f70*/  SYNCS.PHASECHK.TRANS64.TRYWAIT P2, [R0+URZ+0x88], R6 ;  /* 0x00008806000075a7 */ /* 0x0022a400080411ff */
[----:B--2---:R-:W-:Y:S05]  /*8f80*/  @!P2 NANOSLEEP.SYNCS 0x989680 ;  /* 0x009896800000a95d */ /* 0x004fea0003900000 */
[----:B------:R-:W2:Y:S02]  /*8f90*/  @!P2 SYNCS.PHASECHK.TRANS64 P2, [R0+URZ+0x88], R6 ;  /* 0x000088060000a5a7 */ /* 0x000ea400080410ff */
[----:B--2---:R-:W-:Y:S05]  /*8fa0*/  @!P2 BRA `(.L_x_166) ;  /* 0xfffffffc00f0a947 */ /* 0x004fea000383ffff */
[----:B------:R-:W-:Y:S05]  /*8fb0*/  BRA `(.L_x_77) ;  /* 0xffffffb800807947 */ /* 0x000fea000383ffff */
.L_x_81:
[----:B------:R-:W-:Y:S07]  /*8fc0*/  MOV R0, UR21 ;  /* 0x0000001500007c02 */ /* 0x000fee0008000f00 */
.L_x_167:
[----:B-1----:R1:W2:Y:S02]  /*8fd0*/  SYNCS.PHASECHK.TRANS64.TRYWAIT P0, [R0+URZ+0x60], R9 ;  /* 0x00006009000075a7 */ /* 0x0022a400080011ff */
[----:B--2---:R-:W-:Y:S05]  /*8fe0*/  @!P0 NANOSLEEP.SYNCS 0x989680 ;  /* 0x009896800000895d */ /* 0x004fea0003900000 */
[----:B------:R-:W2:Y:S02]  /*8ff0*/  @!P0 SYNCS.PHASECHK.TRANS64 P0, [R0+URZ+0x60], R9 ;  /* 0x00006009000085a7 */ /* 0x000ea400080010ff */
[----:B--2---:R-:W-:Y:S05]  /*9000*/  @!P0 BRA `(.L_x_167) ;  /* 0xfffffffc00f08947 */ /* 0x004fea000383ffff */
[----:B------:R-:W-:Y:S05]  /*9010*/  BRA `(.L_x_168) ;  /* 0xffffffb800dc7947 */ /* 0x000fea000383ffff */
.L_x_82:
[----:B------:R-:W-:Y:S07]  /*9020*/  MOV R0, UR21 ;  /* 0x0000001500007c02 */ /* 0x000fee0008000f00 */
.L_x_169:
[----:B-1----:R1:W2:Y:S02]  /*9030*/  SYNCS.PHASECHK.TRANS64.TRYWAIT P0, [R0+URZ+0x68], R9 ;  /* 0x00006809000075a7 */ /* 0x0022a400080011ff */
[----:B--2---:R-:W-:Y:S05]  /*9040*/  @!P0 NANOSLEEP.SYNCS 0x989680 ;  /* 0x009896800000895d */ /* 0x004fea0003900000 */
[----:B------:R-:W2:Y:S02]  /*9050*/  @!P0 SYNCS.PHASECHK.TRANS64 P0, [R0+URZ+0x68], R9 ;  /* 0x00006809000085a7 */ /* 0x000ea400080010ff */
[----:B--2---:R-:W-:Y:S05]  /*9060*/  @!P0 BRA `(.L_x_169) ;  /* 0xfffffffc00f08947 */ /* 0x004fea000383ffff */
[----:B------:R-:W-:Y:S05]  /*9070*/  BRA `(.L_x_170) ;  /* 0xffffffbc00187947 */ /* 0x000fea000383ffff */
.L_x_83:
[----:B------:R-:W-:Y:S07]  /*9080*/  MOV R0, UR21 ;  /* 0x0000001500007c02 */ /* 0x000fee0008000f00 */
.L_x_171:
[----:B-1----:R1:W2:Y:S02]  /*9090*/  SYNCS.PHASECHK.TRANS64.TRYWAIT P0, [R0+URZ+0x70], R9 ;  /* 0x00007009000075a7 */ /* 0x0022a400080011ff */
[----:B--2---:R-:W-:Y:S05]  /*90a0*/  @!P0 NANOSLEEP.SYNCS 0x989680 ;  /* 0x009896800000895d */ /* 0x004fea0003900000 */
[----:B------:R-:W2:Y:S02]  /*90b0*/  @!P0 SYNCS.PHASECHK.TRANS64 P0, [R0+URZ+0x70], R9 ;  /* 0x00007009000085a7 */ /* 0x000ea400080010ff */
[----:B--2---:R-:W-:Y:S05]  /*90c0*/  @!P0 BRA `(.L_x_171) ;  /* 0xfffffffc00f08947 */ /* 0x004fea000383ffff */
[----:B------:R-:W-:Y:S05]  /*90d0*/  BRA `(.L_x_172) ;  /* 0xffffffbc00607947 */ /* 0x000fea000383ffff */
.L_x_84:
[----:B------:R-:W-:Y:S07]  /*90e0*/  MOV R0, UR21 ;  /* 0x0000001500007c02 */ /* 0x000fee0008000f00 */
.L_x_173:
[----:B-1----:R1:W2:Y:S02]  /*90f0*/  SYNCS.PHASECHK.TRANS64.TRYWAIT P0, [R0+URZ+0x78], R9 ;  /* 0x00007809000075a7 */ /* 0x0022a400080011ff */
[----:B--2---:R-:W-:Y:S05]  /*9100*/  @!P0 NANOSLEEP.SYNCS 0x989680 ;  /* 0x009896800000895d */ /* 0x004fea0003900000 */
[----:B------:R-:W2:Y:S02]  /*9110*/  @!P0 SYNCS.PHASECHK.TRANS64 P0, [R0+URZ+0x78], R9 ;  /* 0x00007809000085a7 */ /* 0x000ea400080010ff */
[----:B--2---:R-:W-:Y:S05]  /*9120*/  @!P0 BRA `(.L_x_173) ;  /* 0xfffffffc00f08947 */ /* 0x004fea000383ffff */
[----:B------:R-:W-:Y:S05]  /*9130*/  BRA `(.L_x_174) ;  /* 0xffffffbc00a47947 */ /* 0x000fea000383ffff */
.L_x_86:
[----:B------:R-:W-:-:S07]  /*9140*/  MOV R0, UR21 ;  /* 0x0000001500007c02 */ /* 0x000fce0008000f00 */
.L_x_175:
[----:B-1----:R1:W3:Y:S02]  /*9150*/  SYNCS.PHASECHK.TRANS64.TRYWAIT P0, [R0+URZ+0x60], R2 ;  /* 0x00006002000075a7 */ /* 0x0022e400080011ff */
[----:B---3--:R-:W-:Y:S05]  /*9160*/  @!P0 NANOSLEEP.SYNCS 0x989680 ;  /* 0x009896800000895d */ /* 0x008fea0003900000 */
[----:B------:R-:W3:Y:S02]  /*9170*/  @!P0 SYNCS.PHASECHK.TRANS64 P0, [R0+URZ+0x60], R2 ;  /* 0x00006002000085a7 */ /* 0x000ee400080010ff */
[----:B---3--:R-:W-:Y:S05]  /*9180*/  @!P0 BRA `(.L_x_175) ;  /* 0xfffffffc00f08947 */ /* 0x008fea000383ffff */
[----:B------:R-:W-:Y:S05]  /*9190*/  BRA `(.L_x_176) ;  /* 0xffffffc000187947 */ /* 0x000fea000383ffff */
.L_x_87:
[----:B-1----:R-:W-:-:S07]  /*91a0*/  MOV R0, UR21 ;  /* 0x0000001500007c02 */ /* 0x002fce0008000f00 */
.L_x_177:
[----:B-1----:R1:W3:Y:S02]  /*91b0*/  SYNCS.PHASECHK.TRANS64.TRYWAIT P0, [R0+URZ+0x68], R2 ;  /* 0x00006802000075a7 */ /* 0x0022e400080011ff */
[----:B---3--:R-:W-:Y:S05]  /*91c0*/  @!P0 NANOSLEEP.SYNCS 0x989680 ;  /* 0x009896800000895d */ /* 0x008fea0003900000 */
[----:B------:R-:W3:Y:S02]  /*91d0*/  @!P0 SYNCS.PHASECHK.TRANS64 P0, [R0+URZ+0x68], R2 ;  /* 0x00006802000085a7 */ /* 0x000ee400080010ff */
[----:B---3--:R-:W-:Y:S05]  /*91e0*/  @!P0 BRA `(.L_x_177) ;  /* 0xfffffffc00f08947 */ /* 0x008fea000383ffff */
[----:B------:R-:W-:Y:S05]  /*91f0*/  BRA `(.L_x_178) ;  /* 0xffffffc000087947 */ /* 0x000fea000383ffff */
.L_x_88:
[----:B-1----:R-:W-:-:S07]  /*9200*/  MOV R0, UR21 ;  /* 0x0000001500007c02 */ /* 0x002fce0008000f00 */
.L_x_179:
[----:B-1----:R1:W3:Y:S02]  /*9210*/  SYNCS.PHASECHK.TRANS64.TRYWAIT P0, [R0+URZ+0x70], R2 ;  /* 0x00007002000075a7 */ /* 0x0022e400080011ff */
[----:B---3--:R-:W-:Y:S05]  /*9220*/  @!P0 NANOSLEEP.SYNCS 0x989680 ;  /* 0x009896800000895d */ /* 0x008fea0003900000 */
[----:B------:R-:W3:Y:S02]  /*9230*/  @!P0 SYNCS.PHASECHK.TRANS64 P0, [R0+URZ+0x70], R2 ;  /* 0x00007002000085a7 */ /* 0x000ee400080010ff */
[----:B---3--:R-:W-:Y:S05]  /*9240*/  @!P0 BRA `(.L_x_179) ;  /* 0xfffffffc00f08947 */ /* 0x008fea000383ffff */
[----:B------:R-:W-:Y:S05]  /*9250*/  BRA `(.L_x_180) ;  /* 0xffffffbc00f87947 */ /* 0x000fea000383ffff */
.L_x_90:
[----:B-1----:R1:W2:Y:S02]  /*9260*/  SYNCS.PHASECHK.TRANS64.TRYWAIT P0, [R3+URZ+0x90], R0 ;  /* 0x00009000030075a7 */ /* 0x0022a400080011ff */
[----:B--2---:R-:W-:Y:S05]  /*9270*/  @!P0 NANOSLEEP.SYNCS 0x989680 ;  /* 0x009896800000895d */ /* 0x004fea0003900000 */
[----:B------:R-:W2:Y:S02]  /*9280*/  @!P0 SYNCS.PHASECHK.TRANS64 P0, [R3+URZ+0x90], R0 ;  /* 0x00009000030085a7 */ /* 0x000ea400080010ff */
[----:B--2---:R-:W-:Y:S05]  /*9290*/  @!P0 BRA `(.L_x_90) ;  /* 0xfffffffc00f08947 */ /* 0x004fea000383ffff */
[----:B------:R-:W-:Y:S05]  /*92a0*/  BRA `(.L_x_181) ;  /* 0xffffffc000c87947 */ /* 0x000fea000383ffff */
.L_x_101:
[----:B-1----:R-:W-:Y:S04]  /*92b0*/  MOV R0, UR44 ;  /* 0x0000002c00007c02 */ /* 0x002fe80008000f00 */
[----:B------:R1:W2:Y:S03]  /*92c0*/  SYNCS.PHASECHK.TRANS64.TRYWAIT P1, [R0+URZ+0x40], R3 ;  /* 0x00004003000075a7 */ /* 0x0002a600080211ff */
[----:B--2---:R-:W-:Y:S05]  /*92d0*/  @!P1 NANOSLEEP.SYNCS 0x989680 ;  /* 0x009896800000995d */ /* 0x004fea0003900000 */
[----:B------:R-:W2:Y:S02]  /*92e0*/  @!P1 SYNCS.PHASECHK.TRANS64 P1, [R0+URZ+0x40], R3 ;  /* 0x00004003000095a7 */ /* 0x000ea400080210ff */
[----:B--2---:R-:W-:Y:S05]  /*92f0*/  @!P1 BRA `(.L_x_101) ;  /* 0xfffffffc00ec9947 */ /* 0x004fea000383ffff */
[----:B------:R-:W-:Y:S05]  /*9300*/  BRA `(.L_x_100) ;  /* 0xffffffd000387947 */ /* 0x000fea000383ffff */
.L_x_103:
[----:B-1----:R1:W3:Y:S02]  /*9310*/  SYNCS.PHASECHK.TRANS64.TRYWAIT P0, [R26+URZ+0xb0], R2 ;  /* 0x0000b0021a0075a7 */ /* 0x0022e400080011ff */
[----:B---3--:R-:W-:Y:S05]  /*9320*/  @!P0 NANOSLEEP.SYNCS 0x989680 ;  /* 0x009896800000895d */ /* 0x008fea0003900000 */
[----:B------:R-:W3:Y:S02]  /*9330*/  @!P0 SYNCS.PHASECHK.TRANS64 P0, [R26+URZ+0xb0], R2 ;  /* 0x0000b0021a0085a7 */ /* 0x000ee400080010ff */
[----:B---3--:R-:W-:Y:S05]  /*9340*/  @!P0 BRA `(.L_x_103) ;  /* 0xfffffffc00f08947 */ /* 0x008fea000383ffff */
[----:B------:R-:W-:Y:S05]  /*9350*/  BRA `(.L_x_102) ;  /* 0xffffffd0005c7947 */ /* 0x000fea000383ffff */
.L_x_112:
[----:B---3--:R3:W4:Y:S02]  /*9360*/  SYNCS.PHASECHK.TRANS64.TRYWAIT P0, [R2+URZ+0x40], R0 ;  /* 0x00004000020075a7 */ /* 0x00872400080011ff */
[----:B----4-:R-:W-:Y:S05]  /*9370*/  @!P0 NANOSLEEP.SYNCS 0x989680 ;  /* 0x009896800000895d */ /* 0x010fea0003900000 */
[----:B------:R-:W4:Y:S02]  /*9380*/  @!P0 SYNCS.PHASECHK.TRANS64 P0, [R2+URZ+0x40], R0 ;  /* 0x00004000020085a7 */ /* 0x000f2400080010ff */
[----:B----4-:R-:W-:Y:S05]  /*9390*/  @!P0 BRA `(.L_x_112) ;  /* 0xfffffffc00f08947 */ /* 0x010fea000383ffff */
[----:B------:R-:W-:Y:S05]  /*93a0*/  BRA `(.L_x_111) ;  /* 0xffffffd800487947 */ /* 0x000fea000383ffff */
.L_x_120:
[----:B---3--:R3:W4:Y:S02]  /*93b0*/  SYNCS.PHASECHK.TRANS64.TRYWAIT P0, [R2+URZ+0x40], R4 ;  /* 0x00004004020075a7 */ /* 0x00872400080011ff */
[----:B----4-:R-:W-:Y:S05]  /*93c0*/  @!P0 NANOSLEEP.SYNCS 0x989680 ;  /* 0x009896800000895d */ /* 0x010fea0003900000 */
[----:B------:R-:W4:Y:S02]  /*93d0*/  @!P0 SYNCS.PHASECHK.TRANS64 P0, [R2+URZ+0x40], R4 ;  /* 0x00004004020085a7 */ /* 0x000f2400080010ff */
[----:B----4-:R-:W-:Y:S05]  /*93e0*/  @!P0 BRA `(.L_x_120) ;  /* 0xfffffffc00f08947 */ /* 0x010fea000383ffff */
[----:B------:R-:W-:Y:S05]  /*93f0*/  BRA `(.L_x_119) ;  /* 0xffffffe000587947 */ /* 0x000fea000383ffff */
.L_x_128:
[----:B---3--:R3:W4:Y:S02]  /*9400*/  SYNCS.PHASECHK.TRANS64.TRYWAIT P0, [R3+URZ+0x40], R0 ;  /* 0x00004000030075a7 */ /* 0x00872400080011ff */
[----:B----4-:R-:W-:Y:S05]  /*9410*/  @!P0 NANOSLEEP.SYNCS 0x989680 ;  /* 0x009896800000895d */ /* 0x010fea0003900000 */
[----:B------:R-:W4:Y:S02]  /*9420*/  @!P0 SYNCS.PHASECHK.TRANS64 P0, [R3+URZ+0x40], R0 ;  /* 0x00004000030085a7 */ /* 0x000f2400080010ff */
[----:B----4-:R-:W-:Y:S05]  /*9430*/  @!P0 BRA `(.L_x_128) ;  /* 0xfffffffc00f08947 */ /* 0x010fea000383ffff */
[----:B------:R-:W-:Y:S05]  /*9440*/  BRA `(.L_x_127) ;  /* 0xffffffe800687947 */ /* 0x000fea000383ffff */
        .weak           $__internal_0_$__cuda_sm10x_tcgen05_guardrail_trap_col_being_dealloced_not_returned_by_alloc
        .type           $__internal_0_$__cuda_sm10x_tcgen05_guardrail_trap_col_being_dealloced_not_returned_by_alloc,@function
        .size           $__internal_0_$__cuda_sm10x_tcgen05_guardrail_trap_col_being_dealloced_not_returned_by_alloc,($__internal_1_$__cuda_sm10x_tcgen05_guardrail_trap_phase_invalid_during_alloc - $__internal_0_$__cuda_sm10x_tcgen05_guardrail_trap_col_being_dealloced_not_returned_by_alloc)
$__internal_0_$__cuda_sm10x_tcgen05_guardrail_trap_col_being_dealloced_not_returned_by_alloc:
[----:B------:R-:W-:Y:S05]  /*9450*/  BPT.TRAP 0x1 ;  /* 0x000000040000795c */ /* 0x000fea0000300000 */
[----:B------:R-:W-:-:S04]  /*9460*/  HFMA2 R3, -RZ, RZ, 0, 0 ;  /* 0x00000000ff037431 */ /* 0x000fc800000001ff */
[----:B------:R-:W-:Y:S05]  /*9470*/  RET.REL.NODEC R2 `(_ZN7cutlass13device_kernelINS_4gemm6kernel13GemmUniversalIN4cute5tupleIJiiiiEEENS1_10collective13CollectiveMmaINS1_35MainloopSm100TmaUmmaWarpSpecializedILi4ELi2ELi4ENS5_IJNS4_1CILi1EEENSA_ILi2EEESB_EEEEENS5_IJNSA_ILi64EEENSA_ILi128EEESG_EEENS_6half_tENS5_IJlSB_lEEESI_SJ_NS4_8TiledMMAINS4_8MMA_AtomIJNS4_20SM100_MMA_F16BF16_SSISI_SI_fLi64ELi128ELNS4_4UMMA5MajorE0ELSO_0ELNSN_7ScaleInE0ELSP_0EEEEEENS4_6LayoutINS5_IJSB_SB_SB_EEENS5_IJNSA_ILi0EEESU_SU_EEEEENS5_IJNS4_10UnderscoreESX_SX_EEEEENS4_23SM90_TMA_LOAD_MULTICASTENS4_14ComposedLayoutINS4_7SwizzleILi3ELi4ELi3EEENS4_18smem_ptr_flag_bitsILi16EEENSS_INS5_IJNSA_ILi8EEESF_EEENS5_IJSF_SB_EEEEEEEvNS4_8identityENS4_13SM90_TMA_LOADES1A_vS1B_EENS_8epilogue10collective18CollectiveEpilogueINS1E_23Sm100TmaWarpSpecializedILi4ELi2ELi16ELb1ELb0EEEJSH_NS5_IJNSS_ISF_SB_EENSS_INSA_ILi32EEESB_EEEEESI_SJ_SI_SJ_NS1E_6fusion15FusionCallbacksIS1I_NS1N_17LinearCombinationISI_fSI_fLNS_15FloatRoundStyleE2EEESH_S1M_JEEENS4_5SM1004TMEM4LOAD26SM100_TMEM_LOAD_16dp256b4xES1C_NS11_INS12_ILi2ELi4ELi3EEES15_NSS_INS5_IJS16_S1K_EEENS5_IJS1K_SB_EEEEEEENS4_17SM75_U32x4_LDSM_NENS4_14SM90_TMA_STOREES21_NS4_17SM90_U32x4_STSM_NENS4_39AutoVectorizingCopyWithAssumedAlignmentILi128EEEEEEvvEEEEvNT_6ParamsE) ;  /* 0xffffff6802e07950 */ /* 0x000fea0003c3ffff */
        .weak           $__internal_1_$__cuda_sm10x_tcgen05_guardrail_trap_phase_invalid_during_alloc
        .type           $__internal_1_$__cuda_sm10x_tcgen05_guardrail_trap_phase_invalid_during_alloc,@function
        .size           $__internal_1_$__cuda_sm10x_tcgen05_guardrail_trap_phase_invalid_during_alloc,($__internal_2_$__cuda_sm10x_tcgen05_guardrail_trap_unallocated_columns_being_dealloced - $__internal_1_$__cuda_sm10x_tcgen05_guardrail_trap_phase_invalid_during_alloc)
$__internal_1_$__cuda_sm10x_tcgen05_guardrail_trap_phase_invalid_during_alloc:
[----:B------:R-:W-:Y:S05]  /*9480*/  BPT.TRAP 0x1 ;  /* 0x000000040000795c */ /* 0x000fea0000300000 */
[----:B------:R-:W-:-:S04]  /*9490*/  MOV R5, 0x0 ;  /* 0x0000000000057802 */ /* 0x000fc80000000f00 */
[----:B------:R-:W-:Y:S05]  /*94a0*/  RET.REL.NODEC R4 `(_ZN7cutlass13device_kernelINS_4gemm6kernel13GemmUniversalIN4cute5tupleIJiiiiEEENS1_10collective13CollectiveMmaINS1_35MainloopSm100TmaUmmaWarpSpecializedILi4ELi2ELi4ENS5_IJNS4_1CILi1EEENSA_ILi2EEESB_EEEEENS5_IJNSA_ILi64EEENSA_ILi128EEESG_EEENS_6half_tENS5_IJlSB_lEEESI_SJ_NS4_8TiledMMAINS4_8MMA_AtomIJNS4_20SM100_MMA_F16BF16_SSISI_SI_fLi64ELi128ELNS4_4UMMA5MajorE0ELSO_0ELNSN_7ScaleInE0ELSP_0EEEEEENS4_6LayoutINS5_IJSB_SB_SB_EEENS5_IJNSA_ILi0EEESU_SU_EEEEENS5_IJNS4_10UnderscoreESX_SX_EEEEENS4_23SM90_TMA_LOAD_MULTICASTENS4_14ComposedLayoutINS4_7SwizzleILi3ELi4ELi3EEENS4_18smem_ptr_flag_bitsILi16EEENSS_INS5_IJNSA_ILi8EEESF_EEENS5_IJSF_SB_EEEEEEEvNS4_8identityENS4_13SM90_TMA_LOADES1A_vS1B_EENS_8epilogue10collective18CollectiveEpilogueINS1E_23Sm100TmaWarpSpecializedILi4ELi2ELi16ELb1ELb0EEEJSH_NS5_IJNSS_ISF_SB_EENSS_INSA_ILi32EEESB_EEEEESI_SJ_SI_SJ_NS1E_6fusion15FusionCallbacksIS1I_NS1N_17LinearCombinationISI_fSI_fLNS_15FloatRoundStyleE2EEESH_S1M_JEEENS4_5SM1004TMEM4LOAD26SM100_TMEM_LOAD_16dp256b4xES1C_NS11_INS12_ILi2ELi4ELi3EEES15_NSS_INS5_IJS16_S1K_EEENS5_IJS1K_SB_EEEEEEENS4_17SM75_U32x4_LDSM_NENS4_14SM90_TMA_STOREES21_NS4_17SM90_U32x4_STSM_NENS4_39AutoVectorizingCopyWithAssumedAlignmentILi128EEEEEEvvEEEEvNT_6ParamsE) ;  /* 0xffffff6804d47950 */ /* 0x000fea0003c3ffff */
        .weak           $__internal_2_$__cuda_sm10x_tcgen05_guardrail_trap_unallocated_columns_being_dealloced
        .type           $__internal_2_$__cuda_sm10x_tcgen05_guardrail_trap_unallocated_columns_being_dealloced,@function
        .size           $__internal_2_$__cuda_sm10x_tcgen05_guardrail_trap_unallocated_columns_being_dealloced,(.L_x_183 - $__internal_2_$__cuda_sm10x_tcgen05_guardrail_trap_unallocated_columns_being_dealloced)
$__internal_2_$__cuda_sm10x_tcgen05_guardrail_trap_unallocated_columns_being_dealloced:
[----:B------:R-:W-:Y:S05]  /*94b0*/  BPT.TRAP 0x1 ;  /* 0x000000040000795c */ /* 0x000fea0000300000 */
[----:B------:R-:W-:-:S04]  /*94c0*/  HFMA2 R3, -RZ, RZ, 0, 0 ;  /* 0x00000000ff037431 */ /* 0x000fc800000001ff */
[----:B------:R-:W-:Y:S05]  /*94d0*/  RET.REL.NODEC R2 `(_ZN7cutlass13device_kernelINS_4gemm6kernel13GemmUniversalIN4cute5tupleIJiiiiEEENS1_10collective13CollectiveMmaINS1_35MainloopSm100TmaUmmaWarpSpecializedILi4ELi2ELi4ENS5_IJNS4_1CILi1EEENSA_ILi2EEESB_EEEEENS5_IJNSA_ILi64EEENSA_ILi128EEESG_EEENS_6half_tENS5_IJlSB_lEEESI_SJ_NS4_8TiledMMAINS4_8MMA_AtomIJNS4_20SM100_MMA_F16BF16_SSISI_SI_fLi64ELi128ELNS4_4UMMA5MajorE0ELSO_0ELNSN_7ScaleInE0ELSP_0EEEEEENS4_6LayoutINS5_IJSB_SB_SB_EEENS5_IJNSA_ILi0EEESU_SU_EEEEENS5_IJNS4_10UnderscoreESX_SX_EEEEENS4_23SM90_TMA_LOAD_MULTICASTENS4_14ComposedLayoutINS4_7SwizzleILi3ELi4ELi3EEENS4_18smem_ptr_flag_bitsILi16EEENSS_INS5_IJNSA_ILi8EEESF_EEENS5_IJSF_SB_EEEEEEEvNS4_8identityENS4_13SM90_TMA_LOADES1A_vS1B_EENS_8epilogue10collective18CollectiveEpilogueINS1E_23Sm100TmaWarpSpecializedILi4ELi2ELi16ELb1ELb0EEEJSH_NS5_IJNSS_ISF_SB_EENSS_INSA_ILi32EEESB_EEEEESI_SJ_SI_SJ_NS1E_6fusion15FusionCallbacksIS1I_NS1N_17LinearCombinationISI_fSI_fLNS_15FloatRoundStyleE2EEESH_S1M_JEEENS4_5SM1004TMEM4LOAD26SM100_TMEM_LOAD_16dp256b4xES1C_NS11_INS12_ILi2ELi4ELi3EEES15_NSS_INS5_IJS16_S1K_EEENS5_IJS1K_SB_EEEEEEENS4_17SM75_U32x4_LDSM_NENS4_14SM90_TMA_STOREES21_NS4_17SM90_U32x4_STSM_NENS4_39AutoVectorizingCopyWithAssumedAlignmentILi128EEEEEEvvEEEEvNT_6ParamsE) ;  /* 0xffffff6802c87950 */ /* 0x000fea0003c3ffff */
.L_x_182:
[----:B------:R-:W-:-:S00]  /*94e0*/  BRA `(.L_x_182) ;  /* 0xfffffffc00fc7947 */ /* 0x000fc0000383ffff */
[----:B------:R-:W-:-:S00]  /*94f0*/  NOP ;  /* 0x0000000000007918 */ /* 0x000fc00000000000 */
        /* <DEDUP_REMOVED lines=8> */
.L_x_183:


//--------------------- .nv.global.init           --------------------------
	.section	.nv.global.init,"aw",@progbits
.nv.global.init:
	.type		$str$27,@object
	.size		$str$27,($str$28 - $str$27)
$str$27:
        /*0000*/ 	.byte	0x28, 0x61, 0x64, 0x64, 0x72, 0x65, 0x73, 0x73, 0x20, 0x26, 0x20, 0x6d, 0x61, 0x73, 0x6b, 0x29
        /*0010*/ 	.byte	0x20, 0x3d, 0x3d, 0x20, 0x30, 0x00
	.type		$str$28,@object
	.size		$str$28,($str$26 - $str$28)
$str$28:
        /*0016*/ 	.byte	0x2f, 0x74, 0x6d, 0x70, 0x2f, 0x63, 0x75, 0x74, 0x6c, 0x61, 0x73, 0x73, 0x5f, 0x73, 0x77, 0x65
        /*0026*/ 	.byte	0x65, 0x70, 0x5f, 0x73, 0x72, 0x63, 0x2f, 0x69, 0x6e, 0x63, 0x6c, 0x75, 0x64, 0x65, 0x2f, 0x63
        /*0036*/ 	.byte	0x75, 0x74, 0x65, 0x2f, 0x70, 0x6f, 0x69, 0x6e, 0x74, 0x65, 0x72, 0x5f, 0x66, 0x6c, 0x61, 0x67
        /*0046*/ 	.byte	0x67, 0x65, 0x64, 0x2e, 0x68, 0x70, 0x70, 0x00
	.type		$str$26,@object
	.size		$str$26,($str$25 - $str$26)
$str$26:
        /*004e*/ 	.byte	0x2f, 0x74, 0x6d, 0x70, 0x2f, 0x63, 0x75, 0x74, 0x6c, 0x61, 0x73, 0x73, 0x5f, 0x73, 0x77, 0x65
        /*005e*/ 	.byte	0x65, 0x70, 0x5f, 0x73, 0x72, 0x63, 0x2f, 0x69, 0x6e, 0x63, 0x6c, 0x75, 0x64, 0x65, 0x2f, 0x63
        /*006e*/ 	.byte	0x75, 0x74, 0x65, 0x2f, 0x61, 0x74, 0x6f, 0x6d, 0x2f, 0x63, 0x6f, 0x70, 0x79, 0x5f, 0x74, 0x72
        /*007e*/ 	.byte	0x61, 0x69, 0x74, 0x73, 0x5f, 0x73, 0x6d, 0x31, 0x30, 0x30, 0x2e, 0x68, 0x70, 0x70, 0x00
	.type		$str$25,@object
	.size		$str$25,(__unnamed_1 - $str$25)
$str$25:
        /*008d*/ 	.byte	0x28, 0x28, 0x75, 0x69, 0x6e, 0x74, 0x33, 0x32, 0x5f, 0x74, 0x28, 0x74, 0x68, 0x72, 0x65, 0x61
        /*009d*/ 	.byte	0x64, 0x49, 0x64, 0x78, 0x2e, 0x78, 0x29, 0x20, 0x2f, 0x20, 0x33, 0x32, 0x29, 0x20, 0x25, 0x20
        /*00ad*/ 	.byte	0x34, 0x29, 0x20, 0x3d, 0x3d, 0x20, 0x28, 0x28, 0x28, 0x74, 0x6d, 0x65, 0x6d, 0x5f, 0x61, 0x64
        /*00bd*/ 	.byte	0x64, 0x72, 0x20, 0x3e, 0x3e, 0x20, 0x31, 0x36, 0x29, 0x20, 0x2f, 0x20, 0x33, 0x32, 0x29, 0x20
        /*00cd*/ 	.byte	0x25, 0x20, 0x34, 0x29, 0x00
	.type		__unnamed_1,@object
	.size		__unnamed_1,(__unnamed_2 - __unnamed_1)
__unnamed_1:
        /*00d2*/ 	.byte	0x61, 0x75, 0x74, 0x6f, 0x20, 0x63, 0x75, 0x74, 0x65, 0x3a, 0x3a, 0x61, 0x73, 0x5f, 0x70, 0x6f
        /* <DEDUP_REMOVED lines=24> */
        /*0262*/ 	.byte	0x3e, 0x3e, 0x3e, 0x5d, 0x00
	.type		__unnamed_2,@object
	.size		__unnamed_2,(.L_2 - __unnamed_2)
__unnamed_2:
        /* <DEDUP_REMOVED lines=46> */
.L_2:


//--------------------- .nv.shared._ZN7cutlass13device_kernelINS_4gemm6kernel13GemmUniversalIN4cute5tupleIJiiiiEEENS1_10collective13CollectiveMmaINS1_35MainloopSm100TmaUmmaWarpSpecializedILi4ELi2ELi4ENS5_IJNS4_1CILi1EEENSA_ILi2EEESB_EEEEENS5_IJNSA_ILi64EEENSA_ILi128EEESG_EEENS_6half_tENS5_IJlSB_lEEESI_SJ_NS4_8TiledMMAINS4_8MMA_AtomIJNS4_20SM100_MMA_F16BF16_SSISI_SI_fLi64ELi128ELNS4_4UMMA5MajorE0ELSO_0ELNSN_7ScaleInE0ELSP_0EEEEEENS4_6LayoutINS5_IJSB_SB_SB_EEENS5_IJNSA_ILi0EEESU_SU_EEEEENS5_IJNS4_10UnderscoreESX_SX_EEEEENS4_23SM90_TMA_LOAD_MULTICASTENS4_14ComposedLayoutINS4_7SwizzleILi3ELi4ELi3EEENS4_18smem_ptr_flag_bitsILi16EEENSS_INS5_IJNSA_ILi8EEESF_EEENS5_IJSF_SB_EEEEEEEvNS4_8identityENS4_13SM90_TMA_LOADES1A_vS1B_EENS_8epilogue10collective18CollectiveEpilogueINS1E_23Sm100TmaWarpSpecializedILi4ELi2ELi16ELb1ELb0EEEJSH_NS5_IJNSS_ISF_SB_EENSS_INSA_ILi32EEESB_EEEEESI_SJ_SI_SJ_NS1E_6fusion15FusionCallbacksIS1I_NS1N_17LinearCombinationISI_fSI_fLNS_15FloatRoundStyleE2EEESH_S1M_JEEENS4_5SM1004TMEM4LOAD26SM100_TMEM_LOAD_16dp256b4xES1C_NS11_INS12_ILi2ELi4ELi3EEES15_NSS_INS5_IJS16_S1K_EEENS5_IJS1K_SB_EEEEEEENS4_17SM75_U32x4_LDSM_NENS4_14SM90_TMA_STOREES21_NS4_17SM90_U32x4_STSM_NENS4_39AutoVectorizingCopyWithAssumedAlignmentILi128EEEEEEvvEEEEvNT_6ParamsE --------------------------
	.section	.nv.shared._ZN7cutlass13device_kernelINS_4gemm6kernel13GemmUniversalIN4cute5tupleIJiiiiEEENS1_10collective13CollectiveMmaINS1_35MainloopSm100TmaUmmaWarpSpecializedILi4ELi2ELi4ENS5_IJNS4_1CILi1EEENSA_ILi2EEESB_EEEEENS5_IJNSA_ILi64EEENSA_ILi128EEESG_EEENS_6half_tENS5_IJlSB_lEEESI_SJ_NS4_8TiledMMAINS4_8MMA_AtomIJNS4_20SM100_MMA_F16BF16_SSISI_SI_fLi64ELi128ELNS4_4UMMA5MajorE0ELSO_0ELNSN_7ScaleInE0ELSP_0EEEEEENS4_6LayoutINS5_IJSB_SB_SB_EEENS5_IJNSA_ILi0EEESU_SU_EEEEENS5_IJNS4_10UnderscoreESX_SX_EEEEENS4_23SM90_TMA_LOAD_MULTICASTENS4_14ComposedLayoutINS4_7SwizzleILi3ELi4ELi3EEENS4_18smem_ptr_flag_bitsILi16EEENSS_INS5_IJNSA_ILi8EEESF_EEENS5_IJSF_SB_EEEEEEEvNS4_8identityENS4_13SM90_TMA_LOADES1A_vS1B_EENS_8epilogue10collective18CollectiveEpilogueINS1E_23Sm100TmaWarpSpecializedILi4ELi2ELi16ELb1ELb0EEEJSH_NS5_IJNSS_ISF_SB_EENSS_INSA_ILi32EEESB_EEEEESI_SJ_SI_SJ_NS1E_6fusion15FusionCallbacksIS1I_NS1N_17LinearCombinationISI_fSI_fLNS_15FloatRoundStyleE2EEESH_S1M_JEEENS4_5SM1004TMEM4LOAD26SM100_TMEM_LOAD_16dp256b4xES1C_NS11_INS12_ILi2ELi4ELi3EEES15_NSS_INS5_IJS16_S1K_EEENS5_IJS1K_SB_EEEEEEENS4_17SM75_U32x4_LDSM_NENS4_14SM90_TMA_STOREES21_NS4_17SM90_U32x4_STSM_NENS4_39AutoVectorizingCopyWithAssumedAlignmentILi128EEEEEEvvEEEEvNT_6ParamsE,"aw",@nobits
	.sectionflags	@""
	.align	16
	.zero		1024


//--------------------- .nv.shared.reserved.0     --------------------------
	.section	.nv.shared.reserved.0,"aw",@nobits
	.weak		__nv_reservedSMEM_offset_0_alias
	.size		__nv_reservedSMEM_offset_0_alias, 0, 64
	.other		__nv_reservedSMEM_offset_0_alias,@"STO_CUDA_RESERVED_SHARED STV_DEFAULT"
__nv_reservedSMEM_offset_0_alias:
	.zero		0
.nv.shared.reserved.0:
	.zero		64
	.weak		__nv_reservedSMEM_tcgen05_partition
	.type		__nv_reservedSMEM_tcgen05_partition,@object
	.size		__nv_reservedSMEM_tcgen05_partition,(.L_0 - __nv_reservedSMEM_tcgen05_partition)
__nv_reservedSMEM_tcgen05_partition:
	.zero		32
.L_0:


//--------------------- .nv.global                --------------------------
	.section	.nv.global,"aw",@nobits
.nv.global:
	.type		_ZN39_INTERNAL_66f72310_4_k_cu_9fa846ca_60754cute1_E,@object
	.size		_ZN39_INTERNAL_66f72310_4_k_cu_9fa846ca_60754cute1_E,(_ZN39_INTERNAL_66f72310_4_k_cu_9fa846ca_60754cuda3std3__45__cpo6cbeginE - _ZN39_INTERNAL_66f72310_4_k_cu_9fa846ca_60754cute1_E)
_ZN39_INTERNAL_66f72310_4_k_cu_9fa846ca_60754cute1_E:
	.zero		1
	.type		_ZN39_INTERNAL_66f72310_4_k_cu_9fa846ca_60754cuda3std3__45__cpo6cbeginE,@object
	.size		_ZN39_INTERNAL_66f72310_4_k_cu_9fa846ca_60754cuda3std3__45__cpo6cbeginE,(_ZN39_INTERNAL_66f72310_4_k_cu_9fa846ca_60754cuda3std3__48in_placeE - _ZN39_INTERNAL_66f72310_4_k_cu_9fa846ca_60754cuda3std3__45__cpo6cbeginE)
_ZN39_INTERNAL_66f72310_4_k_cu_9fa846ca_60754cuda3std3__45__cpo6cbeginE:
	.zero		1
	.type		_ZN39_INTERNAL_66f72310_4_k_cu_9fa846ca_60754cuda3std3__48in_placeE,@object
	.size		_ZN39_INTERNAL_66f72310_4_k_cu_9fa846ca_60754cuda3std3__48in_placeE,(_ZN39_INTERNAL_66f72310_4_k_cu_9fa846ca_60754cuda3std6ranges3__45__cpo9iter_moveE - _ZN39_INTERNAL_66f72310_4_k_cu_9fa846ca_60754cuda3std3__48in_placeE)
_ZN39_INTERNAL_66f72310_4_k_cu_9fa846ca_60754cuda3std3__48in_placeE:
	.zero		1
	.type		_ZN39_INTERNAL_66f72310_4_k_cu_9fa846ca_60754cuda3std6ranges3__45__cpo9iter_moveE,@object
	.size		_ZN39_INTERNAL_66f72310_4_k_cu_9fa846ca_60754cuda3std6ranges3__45__cpo9iter_moveE,(_ZN39_INTERNAL_66f72310_4_k_cu_9fa846ca_60754cuda3std3__45__cpo5beginE - _ZN39_INTERNAL_66f72310_4_k_cu_9fa846ca_60754cuda3std6ranges3__45__cpo9iter_moveE)
_ZN39_INTERNAL_66f72310_4_k_cu_9fa846ca_60754cuda3std6ranges3__45__cpo9iter_moveE:
	.zero		1
	.type		_ZN39_INTERNAL_66f72310_4_k_cu_9fa846ca_60754cuda3std3__45__cpo5beginE,@object
	.size		_ZN39_INTERNAL_66f72310_4_k_cu_9fa846ca_60754cuda3std3__45__cpo5beginE,(_ZN39_INTERNAL_66f72310_4_k_cu_9fa846ca_60754cuda3std3__441_GLOBAL__N__66f72310_4_k_cu_9fa846ca_60756ignoreE - _ZN39_INTERNAL_66f72310_4_k_cu_9fa846ca_60754cuda3std3__45__cpo5beginE)
_ZN39_INTERNAL_66f72310_4_k_cu_9fa846ca_60754cuda3std3__45__cpo5beginE:
	.zero		1
	.type		_ZN39_INTERNAL_66f72310_4_k_cu_9fa846ca_60754cuda3std3__441_GLOBAL__N__66f72310_4_k_cu_9fa846ca_60756ignoreE,@object
	.size		_ZN39_INTERNAL_66f72310_4_k_cu_9fa846ca_60754cuda3std3__441_GLOBAL__N__66f72310_4_k_cu_9fa846ca_60756ignoreE,(_ZN39_INTERNAL_66f72310_4_k_cu_9fa846ca_60754cute7productE - _ZN39_INTERNAL_66f72310_4_k_cu_9fa846ca_60754cuda3std3__441_GLOBAL__N__66f72310_4_k_cu_9fa846ca_60756ignoreE)
_ZN39_INTERNAL_66f72310_4_k_cu_9fa846ca_60754cuda3std3__441_GLOBAL__N__66f72310_4_k_cu_9fa846ca_60756ignoreE:
	.zero		1
	.type		_ZN39_INTERNAL_66f72310_4_k_cu_9fa846ca_60754cute7productE,@object
	.size		_ZN39_INTERNAL_66f72310_4_k_cu_9fa846ca_60754cute7productE,(_ZN39_INTERNAL_66f72310_4_k_cu_9fa846ca_60754cuda3std3__45__cpo3endE - _ZN39_INTERNAL_66f72310_4_k_cu_9fa846ca_60754cute7productE)
_ZN39_INTERNAL_66f72310_4_k_cu_9fa846ca_60754cute7productE:
	.zero		1
	.type		_ZN39_INTERNAL_66f72310_4_k_cu_9fa846ca_60754cuda3std3__45__cpo3endE,@object
	.size		_ZN39_INTERNAL_66f72310_4_k_cu_9fa846ca_60754cuda3std3__45__cpo3endE,(_ZN39_INTERNAL_66f72310_4_k_cu_9fa846ca_60754cuda3std3__419piecewise_constructE - _ZN39_INTERNAL_66f72310_4_k_cu_9fa846ca_60754cuda3std3__45__cpo3endE)
_ZN39_INTERNAL_66f72310_4_k_cu_9fa846ca_60754cuda3std3__45__cpo3endE:
	.zero		1
	.type		_ZN39_INTERNAL_66f72310_4_k_cu_9fa846ca_60754cuda3std3__419piecewise_constructE,@object
	.size		_ZN39_INTERNAL_66f72310_4_k_cu_9fa846ca_60754cuda3std3__419piecewise_constructE,(_ZN39_INTERNAL_66f72310_4_k_cu_9fa846ca_60754cuda3std3__45__cpo4cendE - _ZN39_INTERNAL_66f72310_4_k_cu_9fa846ca_60754cuda3std3__419piecewise_constructE)
_ZN39_INTERNAL_66f72310_4_k_cu_9fa846ca_60754cuda3std3__419piecewise_constructE:
	.zero		1
	.type		_ZN39_INTERNAL_66f72310_4_k_cu_9fa846ca_60754cuda3std3__45__cpo4cendE,@object
	.size		_ZN39_INTERNAL_66f72310_4_k_cu_9fa846ca_60754cuda3std3__45__cpo4cendE,(_ZN39_INTERNAL_66f72310_4_k_cu_9fa846ca_60754cuda3std6ranges3__45__cpo4swapE - _ZN39_INTERNAL_66f72310_4_k_cu_9fa846ca_60754cuda3std3__45__cpo4cendE)
_ZN39_INTERNAL_66f72310_4_k_cu_9fa846ca_60754cuda3std3__45__cpo4cendE:
	.zero		1
	.type		_ZN39_INTERNAL_66f72310_4_k_cu_9fa846ca_60754cuda3std6ranges3__45__cpo4swapE,@object
	.size		_ZN39_INTERNAL_66f72310_4_k_cu_9fa846ca_60754cuda3std6ranges3__45__cpo4swapE,(.L_10 - _ZN39_INTERNAL_66f72310_4_k_cu_9fa846ca_60754cuda3std6ranges3__45__cpo4swapE)
_ZN39_INTERNAL_66f72310_4_k_cu_9fa846ca_60754cuda3std6ranges3__45__cpo4swapE:
	.zero		1
.L_10:


//--------------------- .nv.constant0._ZN7cutlass13device_kernelINS_4gemm6kernel13GemmUniversalIN4cute5tupleIJiiiiEEENS1_10collective13CollectiveMmaINS1_35MainloopSm100TmaUmmaWarpSpecializedILi4ELi2ELi4ENS5_IJNS4_1CILi1EEENSA_ILi2EEESB_EEEEENS5_IJNSA_ILi64EEENSA_ILi128EEESG_EEENS_6half_tENS5_IJlSB_lEEESI_SJ_NS4_8TiledMMAINS4_8MMA_AtomIJNS4_20SM100_MMA_F16BF16_SSISI_SI_fLi64ELi128ELNS4_4UMMA5MajorE0ELSO_0ELNSN_7ScaleInE0ELSP_0EEEEEENS4_6LayoutINS5_IJSB_SB_SB_EEENS5_IJNSA_ILi0EEESU_SU_EEEEENS5_IJNS4_10UnderscoreESX_SX_EEEEENS4_23SM90_TMA_LOAD_MULTICASTENS4_14ComposedLayoutINS4_7SwizzleILi3ELi4ELi3EEENS4_18smem_ptr_flag_bitsILi16EEENSS_INS5_IJNSA_ILi8EEESF_EEENS5_IJSF_SB_EEEEEEEvNS4_8identityENS4_13SM90_TMA_LOADES1A_vS1B_EENS_8epilogue10collective18CollectiveEpilogueINS1E_23Sm100TmaWarpSpecializedILi4ELi2ELi16ELb1ELb0EEEJSH_NS5_IJNSS_ISF_SB_EENSS_INSA_ILi32EEESB_EEEEESI_SJ_SI_SJ_NS1E_6fusion15FusionCallbacksIS1I_NS1N_17LinearCombinationISI_fSI_fLNS_15FloatRoundStyleE2EEESH_S1M_JEEENS4_5SM1004TMEM4LOAD26SM100_TMEM_LOAD_16dp256b4xES1C_NS11_INS12_ILi2ELi4ELi3EEES15_NSS_INS5_IJS16_S1K_EEENS5_IJS1K_SB_EEEEEEENS4_17SM75_U32x4_LDSM_NENS4_14SM90_TMA_STOREES21_NS4_17SM90_U32x4_STSM_NENS4_39AutoVectorizingCopyWithAssumedAlignmentILi128EEEEEEvvEEEEvNT_6ParamsE --------------------------
	.section	.nv.constant0._ZN7cutlass13device_kernelINS_4gemm6kernel13GemmUniversalIN4cute5tupleIJiiiiEEENS1_10collective13CollectiveMmaINS1_35MainloopSm100TmaUmmaWarpSpecializedILi4ELi2ELi4ENS5_IJNS4_1CILi1EEENSA_ILi2EEESB_EEEEENS5_IJNSA_ILi64EEENSA_ILi128EEESG_EEENS_6half_tENS5_IJlSB_lEEESI_SJ_NS4_8TiledMMAINS4_8MMA_AtomIJNS4_20SM100_MMA_F16BF16_SSISI_SI_fLi64ELi128ELNS4_4UMMA5MajorE0ELSO_0ELNSN_7ScaleInE0ELSP_0EEEEEENS4_6LayoutINS5_IJSB_SB_SB_EEENS5_IJNSA_ILi0EEESU_SU_EEEEENS5_IJNS4_10UnderscoreESX_SX_EEEEENS4_23SM90_TMA_LOAD_MULTICASTENS4_14ComposedLayoutINS4_7SwizzleILi3ELi4ELi3EEENS4_18smem_ptr_flag_bitsILi16EEENSS_INS5_IJNSA_ILi8EEESF_EEENS5_IJSF_SB_EEEEEEEvNS4_8identityENS4_13SM90_TMA_LOADES1A_vS1B_EENS_8epilogue10collective18CollectiveEpilogueINS1E_23Sm100TmaWarpSpecializedILi4ELi2ELi16ELb1ELb0EEEJSH_NS5_IJNSS_ISF_SB_EENSS_INSA_ILi32EEESB_EEEEESI_SJ_SI_SJ_NS1E_6fusion15FusionCallbacksIS1I_NS1N_17LinearCombinationISI_fSI_fLNS_15FloatRoundStyleE2EEESH_S1M_JEEENS4_5SM1004TMEM4LOAD26SM100_TMEM_LOAD_16dp256b4xES1C_NS11_INS12_ILi2ELi4ELi3EEES15_NSS_INS5_IJS16_S1K_EEENS5_IJS1K_SB_EEEEEEENS4_17SM75_U32x4_LDSM_NENS4_14SM90_TMA_STOREES21_NS4_17SM90_U32x4_STSM_NENS4_39AutoVectorizingCopyWithAssumedAlignmentILi128EEEEEEvvEEEEvNT_6ParamsE,"a",@progbits
	.sectionflags	@""
	.align	4
.nv.constant0._ZN7cutlass13device_kernelINS_4gemm6kernel13GemmUniversalIN4cute5tupleIJiiiiEEENS1_10collective13CollectiveMmaINS1_35MainloopSm100TmaUmmaWarpSpecializedILi4ELi2ELi4ENS5_IJNS4_1CILi1EEENSA_ILi2EEESB_EEEEENS5_IJNSA_ILi64EEENSA_ILi128EEESG_EEENS_6half_tENS5_IJlSB_lEEESI_SJ_NS4_8TiledMMAINS4_8MMA_AtomIJNS4_20SM100_MMA_F16BF16_SSISI_SI_fLi64ELi128ELNS4_4UMMA5MajorE0ELSO_0ELNSN_7ScaleInE0ELSP_0EEEEEENS4_6LayoutINS5_IJSB_SB_SB_EEENS5_IJNSA_ILi0EEESU_SU_EEEEENS5_IJNS4_10UnderscoreESX_SX_EEEEENS4_23SM90_TMA_LOAD_MULTICASTENS4_14ComposedLayoutINS4_7SwizzleILi3ELi4ELi3EEENS4_18smem_ptr_flag_bitsILi16EEENSS_INS5_IJNSA_ILi8EEESF_EEENS5_IJSF_SB_EEEEEEEvNS4_8identityENS4_13SM90_TMA_LOADES1A_vS1B_EENS_8epilogue10collective18CollectiveEpilogueINS1E_23Sm100TmaWarpSpecializedILi4ELi2ELi16ELb1ELb0EEEJSH_NS5_IJNSS_ISF_SB_EENSS_INSA_ILi32EEESB_EEEEESI_SJ_SI_SJ_NS1E_6fusion15FusionCallbacksIS1I_NS1N_17LinearCombinationISI_fSI_fLNS_15FloatRoundStyleE2EEESH_S1M_JEEENS4_5SM1004TMEM4LOAD26SM100_TMEM_LOAD_16dp256b4xES1C_NS11_INS12_ILi2ELi4ELi3EEES15_NSS_INS5_IJS16_S1K_EEENS5_IJS1K_SB_EEEEEEENS4_17SM75_U32x4_LDSM_NENS4_14SM90_TMA_STOREES21_NS4_17SM90_U32x4_STSM_NENS4_39AutoVectorizingCopyWithAssumedAlignmentILi128EEEEEEvvEEEEvNT_6ParamsE:
	.zero		2944


//--------------------- SYMBOLS --------------------------

	.type		.nv.reservedSmem.offset0,@object
	.size		.nv.reservedSmem.offset0,0x4
	.type		.nv.reservedSmem.cap,@object
	.size		.nv.reservedSmem.cap,0x4
	.type		__assertfail,@function
